//
// Generated by NVIDIA NVVM Compiler
//
// Compiler Build ID: CL-36424714
// Cuda compilation tools, release 13.0, V13.0.88
// Based on NVVM 20.0.0
//

.version 9.0
.target sm_100
.address_size 64

	// .globl	_Z10handleJobsPiiiS_S_
.extern .func  (.param .b64 func_retval0) malloc
(
	.param .b64 malloc_param_0
)
;
.global .align 1 .b8 _ZN30_INTERNAL_b4eac8d8_4_k_cu_main4cuda3std3__45__cpo5beginE[1];
.global .align 1 .b8 _ZN30_INTERNAL_b4eac8d8_4_k_cu_main4cuda3std3__45__cpo3endE[1];
.global .align 1 .b8 _ZN30_INTERNAL_b4eac8d8_4_k_cu_main4cuda3std3__45__cpo6cbeginE[1];
.global .align 1 .b8 _ZN30_INTERNAL_b4eac8d8_4_k_cu_main4cuda3std3__45__cpo4cendE[1];
.global .align 1 .b8 _ZN30_INTERNAL_b4eac8d8_4_k_cu_main4cuda3std3__45__cpo6rbeginE[1];
.global .align 1 .b8 _ZN30_INTERNAL_b4eac8d8_4_k_cu_main4cuda3std3__45__cpo4rendE[1];
.global .align 1 .b8 _ZN30_INTERNAL_b4eac8d8_4_k_cu_main4cuda3std3__45__cpo7crbeginE[1];
.global .align 1 .b8 _ZN30_INTERNAL_b4eac8d8_4_k_cu_main4cuda3std3__45__cpo5crendE[1];
.global .align 1 .b8 _ZN30_INTERNAL_b4eac8d8_4_k_cu_main4cuda3std3__432_GLOBAL__N__b4eac8d8_4_k_cu_main6ignoreE[1];
.global .align 1 .b8 _ZN30_INTERNAL_b4eac8d8_4_k_cu_main4cuda3std3__419piecewise_constructE[1];
.global .align 1 .b8 _ZN30_INTERNAL_b4eac8d8_4_k_cu_main4cuda3std3__48in_placeE[1];
.global .align 1 .b8 _ZN30_INTERNAL_b4eac8d8_4_k_cu_main4cuda3std3__420unreachable_sentinelE[1];
.global .align 1 .b8 _ZN30_INTERNAL_b4eac8d8_4_k_cu_main4cuda3std3__47nulloptE[1];
.global .align 1 .b8 _ZN30_INTERNAL_b4eac8d8_4_k_cu_main4cuda3std3__48unexpectE[1];
.global .align 1 .b8 _ZN30_INTERNAL_b4eac8d8_4_k_cu_main4cuda3std6ranges3__45__cpo4swapE[1];
.global .align 1 .b8 _ZN30_INTERNAL_b4eac8d8_4_k_cu_main4cuda3std6ranges3__45__cpo9iter_moveE[1];
.global .align 1 .b8 _ZN30_INTERNAL_b4eac8d8_4_k_cu_main4cuda3std6ranges3__45__cpo5beginE[1];
.global .align 1 .b8 _ZN30_INTERNAL_b4eac8d8_4_k_cu_main4cuda3std6ranges3__45__cpo3endE[1];
.global .align 1 .b8 _ZN30_INTERNAL_b4eac8d8_4_k_cu_main4cuda3std6ranges3__45__cpo6cbeginE[1];
.global .align 1 .b8 _ZN30_INTERNAL_b4eac8d8_4_k_cu_main4cuda3std6ranges3__45__cpo4cendE[1];
.global .align 1 .b8 _ZN30_INTERNAL_b4eac8d8_4_k_cu_main4cuda3std6ranges3__45__cpo7advanceE[1];
.global .align 1 .b8 _ZN30_INTERNAL_b4eac8d8_4_k_cu_main4cuda3std6ranges3__45__cpo9iter_swapE[1];
.global .align 1 .b8 _ZN30_INTERNAL_b4eac8d8_4_k_cu_main4cuda3std6ranges3__45__cpo4nextE[1];
.global .align 1 .b8 _ZN30_INTERNAL_b4eac8d8_4_k_cu_main4cuda3std6ranges3__45__cpo4prevE[1];
.global .align 1 .b8 _ZN30_INTERNAL_b4eac8d8_4_k_cu_main4cuda3std6ranges3__45__cpo4dataE[1];
.global .align 1 .b8 _ZN30_INTERNAL_b4eac8d8_4_k_cu_main4cuda3std6ranges3__45__cpo5cdataE[1];
.global .align 1 .b8 _ZN30_INTERNAL_b4eac8d8_4_k_cu_main4cuda3std6ranges3__45__cpo4sizeE[1];
.global .align 1 .b8 _ZN30_INTERNAL_b4eac8d8_4_k_cu_main4cuda3std6ranges3__45__cpo5ssizeE[1];
.global .align 1 .b8 _ZN30_INTERNAL_b4eac8d8_4_k_cu_main4cuda3std6ranges3__45__cpo8distanceE[1];
.global .align 1 .b8 _ZN30_INTERNAL_b4eac8d8_4_k_cu_main6thrust24THRUST_300001_SM_1000_NS8cuda_cub3parE[1];
.global .align 1 .b8 _ZN30_INTERNAL_b4eac8d8_4_k_cu_main6thrust24THRUST_300001_SM_1000_NS8cuda_cub10par_nosyncE[1];
.global .align 1 .b8 _ZN30_INTERNAL_b4eac8d8_4_k_cu_main6thrust24THRUST_300001_SM_1000_NS6system6detail10sequential3seqE[1];
.global .align 1 .b8 _ZN30_INTERNAL_b4eac8d8_4_k_cu_main6thrust24THRUST_300001_SM_1000_NS6system3cpp3parE[1];
.global .align 1 .b8 _ZN30_INTERNAL_b4eac8d8_4_k_cu_main6thrust24THRUST_300001_SM_1000_NS12placeholders2_1E[1];
.global .align 1 .b8 _ZN30_INTERNAL_b4eac8d8_4_k_cu_main6thrust24THRUST_300001_SM_1000_NS12placeholders2_2E[1];
.global .align 1 .b8 _ZN30_INTERNAL_b4eac8d8_4_k_cu_main6thrust24THRUST_300001_SM_1000_NS12placeholders2_3E[1];
.global .align 1 .b8 _ZN30_INTERNAL_b4eac8d8_4_k_cu_main6thrust24THRUST_300001_SM_1000_NS12placeholders2_4E[1];
.global .align 1 .b8 _ZN30_INTERNAL_b4eac8d8_4_k_cu_main6thrust24THRUST_300001_SM_1000_NS12placeholders2_5E[1];
.global .align 1 .b8 _ZN30_INTERNAL_b4eac8d8_4_k_cu_main6thrust24THRUST_300001_SM_1000_NS12placeholders2_6E[1];
.global .align 1 .b8 _ZN30_INTERNAL_b4eac8d8_4_k_cu_main6thrust24THRUST_300001_SM_1000_NS12placeholders2_7E[1];
.global .align 1 .b8 _ZN30_INTERNAL_b4eac8d8_4_k_cu_main6thrust24THRUST_300001_SM_1000_NS12placeholders2_8E[1];
.global .align 1 .b8 _ZN30_INTERNAL_b4eac8d8_4_k_cu_main6thrust24THRUST_300001_SM_1000_NS12placeholders2_9E[1];
.global .align 1 .b8 _ZN30_INTERNAL_b4eac8d8_4_k_cu_main6thrust24THRUST_300001_SM_1000_NS12placeholders3_10E[1];
.global .align 1 .b8 _ZN30_INTERNAL_b4eac8d8_4_k_cu_main6thrust24THRUST_300001_SM_1000_NS3seqE[1];
.global .align 1 .b8 _ZN30_INTERNAL_b4eac8d8_4_k_cu_main6thrust24THRUST_300001_SM_1000_NS6deviceE[1];

.visible .entry _Z10handleJobsPiiiS_S_(
	.param .u64 .ptr .align 1 _Z10handleJobsPiiiS_S__param_0,
	.param .u32 _Z10handleJobsPiiiS_S__param_1,
	.param .u32 _Z10handleJobsPiiiS_S__param_2,
	.param .u64 .ptr .align 1 _Z10handleJobsPiiiS_S__param_3,
	.param .u64 .ptr .align 1 _Z10handleJobsPiiiS_S__param_4
)
{
	.reg .pred 	%p<7>;
	.reg .b32 	%r<71>;
	.reg .b64 	%rd<64>;

	ld.param.u64 	%rd6, [_Z10handleJobsPiiiS_S__param_0];
	ld.param.u32 	%r14, [_Z10handleJobsPiiiS_S__param_1];
	ld.param.u32 	%r15, [_Z10handleJobsPiiiS_S__param_2];
	ld.param.u64 	%rd7, [_Z10handleJobsPiiiS_S__param_3];
	ld.param.u64 	%rd8, [_Z10handleJobsPiiiS_S__param_4];
	cvta.to.global.u64 	%rd1, %rd7;
	mov.u32 	%r1, %tid.x;
	{ // callseq 0, 0
	.param .b64 param0;
	st.param.b64 	[param0], 24;
	.param .b64 retval0;
	call.uni (retval0), 
	malloc, 
	(
	param0
	);
	ld.param.b64 	%rd9, [retval0];
	} // callseq 0
	mul.lo.s32 	%r16, %r14, %r1;
	mul.wide.s32 	%rd10, %r16, 4;
	add.s64 	%rd11, %rd6, %rd10;
	st.u64 	[%rd9+8], %rd11;
	mov.b32 	%r17, 0;
	st.v2.u32 	[%rd9], {%r17, %r14};
	st.u32 	[%rd9+16], %r15;
	{ // callseq 1, 0
	.param .b64 param0;
	st.param.b64 	[param0], 24;
	.param .b64 retval0;
	call.uni (retval0), 
	malloc, 
	(
	param0
	);
	ld.param.b64 	%rd12, [retval0];
	} // callseq 1
	ld.global.u32 	%r70, [%rd1];
	mul.lo.s32 	%r18, %r70, %r1;
	mul.wide.s32 	%rd13, %r18, 4;
	add.s64 	%rd14, %rd8, %rd13;
	st.u64 	[%rd12+8], %rd14;
	st.v2.u32 	[%rd12], {%r17, %r70};
	st.u32 	[%rd12+16], %r15;
	ld.v2.u32 	{%r68, %r5}, [%rd9];
	setp.eq.s32 	%p1, %r68, %r5;
	@%p1 bra 	$L__BB0_12;
$L__BB0_1:
	ld.u64 	%rd4, [%rd9+8];
	mul.wide.s32 	%rd15, %r68, 4;
	add.s64 	%rd5, %rd4, %rd15;
	ld.u32 	%r20, [%rd5];
	add.s32 	%r21, %r68, %r20;
	add.s32 	%r22, %r21, 1;
	st.u32 	[%rd9], %r22;
	ld.u32 	%r19, [%rd5];
	setp.eq.s32 	%p2, %r19, 3;
	@%p2 bra 	$L__BB0_6;
	setp.eq.s32 	%p3, %r19, 2;
	@%p3 bra 	$L__BB0_5;
	setp.ne.s32 	%p4, %r19, 1;
	@%p4 bra 	$L__BB0_10;
	ld.u64 	%rd56, [%rd12+8];
	ld.u32 	%r61, [%rd12+4];
	add.s32 	%r62, %r61, 1;
	st.u32 	[%rd12+4], %r62;
	mul.wide.s32 	%rd57, %r61, 4;
	add.s64 	%rd58, %rd56, %rd57;
	mov.b32 	%r63, 1;
	st.u32 	[%rd58], %r63;
	ld.u64 	%rd59, [%rd12+8];
	ld.u32 	%r64, [%rd12+4];
	add.s32 	%r65, %r64, 1;
	st.u32 	[%rd12+4], %r65;
	mul.wide.s32 	%rd60, %r64, 4;
	add.s64 	%rd61, %rd59, %rd60;
	mov.b32 	%r66, 2;
	st.u32 	[%rd61], %r66;
	bra.uni 	$L__BB0_10;
$L__BB0_5:
	ld.u32 	%r45, [%rd5+4];
	shl.b32 	%r46, %r45, 1;
	ld.u32 	%r47, [%rd5+8];
	sub.s32 	%r48, %r46, %r47;
	mul.wide.s32 	%rd39, %r5, 4;
	add.s64 	%rd40, %rd4, %rd39;
	mov.b32 	%r49, 1;
	st.u32 	[%rd40], %r49;
	ld.u64 	%rd41, [%rd9+8];
	ld.u32 	%r50, [%rd9+4];
	mul.wide.s32 	%rd42, %r50, 4;
	add.s64 	%rd43, %rd41, %rd42;
	st.u32 	[%rd43+4], %r48;
	ld.u64 	%rd44, [%rd9+8];
	ld.u32 	%r51, [%rd9+4];
	mul.wide.s32 	%rd45, %r51, 4;
	add.s64 	%rd46, %rd44, %rd45;
	ld.u32 	%r52, [%rd46];
	add.s32 	%r53, %r51, %r52;
	add.s32 	%r54, %r53, 1;
	st.u32 	[%rd9+4], %r54;
	ld.u64 	%rd47, [%rd12+8];
	ld.u32 	%r55, [%rd12+4];
	mul.wide.s32 	%rd48, %r55, 4;
	add.s64 	%rd49, %rd47, %rd48;
	st.u32 	[%rd49], %r49;
	ld.u64 	%rd50, [%rd12+8];
	ld.u32 	%r56, [%rd12+4];
	mul.wide.s32 	%rd51, %r56, 4;
	add.s64 	%rd52, %rd50, %rd51;
	st.u32 	[%rd52+4], %r48;
	ld.u64 	%rd53, [%rd12+8];
	ld.u32 	%r57, [%rd12+4];
	mul.wide.s32 	%rd54, %r57, 4;
	add.s64 	%rd55, %rd53, %rd54;
	ld.u32 	%r58, [%rd55];
	add.s32 	%r59, %r57, %r58;
	add.s32 	%r60, %r59, 1;
	st.u32 	[%rd12+4], %r60;
	bra.uni 	$L__BB0_10;
$L__BB0_6:
	ld.u32 	%r23, [%rd5+12];
	and.b32  	%r24, %r23, 1;
	setp.eq.b32 	%p5, %r24, 1;
	@%p5 bra 	$L__BB0_8;
	ld.u32 	%r27, [%rd5+8];
	ld.u32 	%r28, [%rd5+4];
	add.s32 	%r69, %r28, %r27;
	bra.uni 	$L__BB0_9;
$L__BB0_8:
	ld.u32 	%r25, [%rd5+8];
	ld.u32 	%r26, [%rd5+4];
	sub.s32 	%r69, %r25, %r26;
$L__BB0_9:
	mul.wide.s32 	%rd16, %r5, 4;
	add.s64 	%rd17, %rd4, %rd16;
	mov.b32 	%r29, 2;
	st.u32 	[%rd17], %r29;
	ld.u64 	%rd18, [%rd9+8];
	ld.u32 	%r30, [%rd9+4];
	mul.wide.s32 	%rd19, %r30, 4;
	add.s64 	%rd20, %rd18, %rd19;
	st.u32 	[%rd20+4], %r69;
	ld.u32 	%r31, [%rd5+12];
	ld.u64 	%rd21, [%rd9+8];
	ld.u32 	%r32, [%rd9+4];
	mul.wide.s32 	%rd22, %r32, 4;
	add.s64 	%rd23, %rd21, %rd22;
	st.u32 	[%rd23+8], %r31;
	ld.u64 	%rd24, [%rd9+8];
	ld.u32 	%r33, [%rd9+4];
	mul.wide.s32 	%rd25, %r33, 4;
	add.s64 	%rd26, %rd24, %rd25;
	ld.u32 	%r34, [%rd26];
	add.s32 	%r35, %r33, %r34;
	add.s32 	%r36, %r35, 1;
	st.u32 	[%rd9+4], %r36;
	ld.u64 	%rd27, [%rd12+8];
	ld.u32 	%r37, [%rd12+4];
	mul.wide.s32 	%rd28, %r37, 4;
	add.s64 	%rd29, %rd27, %rd28;
	st.u32 	[%rd29], %r29;
	ld.u64 	%rd30, [%rd12+8];
	ld.u32 	%r38, [%rd12+4];
	mul.wide.s32 	%rd31, %r38, 4;
	add.s64 	%rd32, %rd30, %rd31;
	st.u32 	[%rd32+4], %r69;
	ld.u32 	%r39, [%rd5+12];
	ld.u64 	%rd33, [%rd12+8];
	ld.u32 	%r40, [%rd12+4];
	mul.wide.s32 	%rd34, %r40, 4;
	add.s64 	%rd35, %rd33, %rd34;
	st.u32 	[%rd35+8], %r39;
	ld.u64 	%rd36, [%rd12+8];
	ld.u32 	%r41, [%rd12+4];
	mul.wide.s32 	%rd37, %r41, 4;
	add.s64 	%rd38, %rd36, %rd37;
	ld.u32 	%r42, [%rd38];
	add.s32 	%r43, %r41, %r42;
	add.s32 	%r44, %r43, 1;
	st.u32 	[%rd12+4], %r44;
$L__BB0_10:
	ld.v2.u32 	{%r68, %r5}, [%rd9];
	setp.ne.s32 	%p6, %r68, %r5;
	@%p6 bra 	$L__BB0_1;
	ld.u32 	%r70, [%rd12+4];
$L__BB0_12:
	mul.wide.u32 	%rd62, %r1, 4;
	add.s64 	%rd63, %rd1, %rd62;
	st.global.u32 	[%rd63], %r70;
	ret;

}
	// .globl	_Z7comparePiS_S_i
.visible .entry _Z7comparePiS_S_i(
	.param .u64 .ptr .align 1 _Z7comparePiS_S_i_param_0,
	.param .u64 .ptr .align 1 _Z7comparePiS_S_i_param_1,
	.param .u64 .ptr .align 1 _Z7comparePiS_S_i_param_2,
	.param .u32 _Z7comparePiS_S_i_param_3
)
{
	.reg .pred 	%p<3>;
	.reg .b32 	%r<7>;
	.reg .b64 	%rd<13>;

	ld.param.u64 	%rd2, [_Z7comparePiS_S_i_param_0];
	ld.param.u64 	%rd3, [_Z7comparePiS_S_i_param_1];
	ld.param.u64 	%rd4, [_Z7comparePiS_S_i_param_2];
	ld.param.u32 	%r2, [_Z7comparePiS_S_i_param_3];
	cvta.to.global.u64 	%rd1, %rd4;
	mov.u32 	%r1, %tid.x;
	setp.ge.s32 	%p1, %r1, %r2;
	@%p1 bra 	$L__BB1_2;
	cvta.to.global.u64 	%rd7, %rd2;
	cvta.to.global.u64 	%rd8, %rd3;
	mul.wide.u32 	%rd9, %r1, 4;
	add.s64 	%rd10, %rd7, %rd9;
	ld.global.u32 	%r4, [%rd10];
	add.s64 	%rd11, %rd8, %rd9;
	ld.global.u32 	%r5, [%rd11];
	setp.eq.s32 	%p2, %r4, %r5;
	selp.u32 	%r6, 1, 0, %p2;
	add.s64 	%rd12, %rd1, %rd9;
	st.global.u32 	[%rd12], %r6;
	bra.uni 	$L__BB1_3;
$L__BB1_2:
	mul.wide.u32 	%rd5, %r1, 4;
	add.s64 	%rd6, %rd1, %rd5;
	mov.b32 	%r3, 0;
	st.global.u32 	[%rd6], %r3;
$L__BB1_3:
	ret;

}
	// .globl	_ZN3cub18CUB_300001_SM_10006detail11EmptyKernelIvEEvv
.visible .entry _ZN3cub18CUB_300001_SM_10006detail11EmptyKernelIvEEvv()
{


	ret;

}


// ===== COMPILED SASS (sm_100) =====

	.target	sm_100

	.elftype	@"ET_EXEC"


//--------------------- .note.nv.tkinfo           --------------------------
	.section	.note.nv.tkinfo,"",@"SHT_NOTE"
	.sectionflags	@"SHF_NOTE_NV_TKINFO"
	.tkinfo
        /*0018*/ 	.word	0x00000002
        /*0030*/ 	.string	""
        /*0030*/ 	.string	"ptxas"
        /*0030*/ 	.string	"Cuda compilation tools, release 13.0, V13.0.88"
        /*0030*/ 	.string	"Build cuda_13.0.r13.0/compiler.36424714_0"
        /*0030*/ 	.string	"-arch sm_100 -m 64 "



//--------------------- .note.nv.cuinfo           --------------------------
	.section	.note.nv.cuinfo,"",@"SHT_NOTE"
	.sectionflags	@"SHF_NOTE_NV_CUINFO"
        /*0018*/ 	.short	0x0002
        /*001a*/ 	.short	0x0064
        /*001c*/ 	.short	0x0082
	.zero		2


//--------------------- .nv.info                  --------------------------
	.section	.nv.info,"",@"SHT_CUDA_INFO"
	.align	4


	//----- nvinfo : EIATTR_REGCOUNT
	.align		4
        /*0000*/ 	.byte	0x04, 0x2f
        /*0002*/ 	.short	(.L_46 - .L_45)
	.align		4
.L_45:
        /*0004*/ 	.word	index@(_Z10handleJobsPiiiS_S_)
        /*0008*/ 	.word	0x00000018


	//----- nvinfo : EIATTR_FRAME_SIZE
	.align		4
.L_46:
        /*000c*/ 	.byte	0x04, 0x11
        /*000e*/ 	.short	(.L_48 - .L_47)
	.align		4
.L_47:
        /*0010*/ 	.word	index@(_Z10handleJobsPiiiS_S_)
        /*0014*/ 	.word	0x00000000


	//----- nvinfo : EIATTR_REGCOUNT
	.align		4
.L_48:
        /*0018*/ 	.byte	0x04, 0x2f
        /*001a*/ 	.short	(.L_50 - .L_49)
	.align		4
.L_49:
        /*001c*/ 	.word	index@(_Z7comparePiS_S_i)
        /*0020*/ 	.word	0x0000000c


	//----- nvinfo : EIATTR_FRAME_SIZE
	.align		4
.L_50:
        /*0024*/ 	.byte	0x04, 0x11
        /*0026*/ 	.short	(.L_52 - .L_51)
	.align		4
.L_51:
        /*0028*/ 	.word	index@(_Z7comparePiS_S_i)
        /*002c*/ 	.word	0x00000000


	//----- nvinfo : EIATTR_REGCOUNT
	.align		4
.L_52:
        /*0030*/ 	.byte	0x04, 0x2f
        /*0032*/ 	.short	(.L_54 - .L_53)
	.align		4
.L_53:
        /*0034*/ 	.word	index@(_ZN3cub18CUB_300001_SM_10006detail11EmptyKernelIvEEvv)
        /*0038*/ 	.word	0x00000004


	//----- nvinfo : EIATTR_FRAME_SIZE
	.align		4
.L_54:
        /*003c*/ 	.byte	0x04, 0x11
        /*003e*/ 	.short	(.L_56 - .L_55)
	.align		4
.L_55:
        /*0040*/ 	.word	index@(_ZN3cub18CUB_300001_SM_10006detail11EmptyKernelIvEEvv)
        /*0044*/ 	.word	0x00000000


	//----- nvinfo : EIATTR_MIN_STACK_SIZE
	.align		4
.L_56:
        /*0048*/ 	.byte	0x04, 0x12
        /*004a*/ 	.short	(.L_58 - .L_57)
	.align		4
.L_57:
        /*004c*/ 	.word	index@(_ZN3cub18CUB_300001_SM_10006detail11EmptyKernelIvEEvv)
        /*0050*/ 	.word	0x00000000


	//----- nvinfo : EIATTR_MIN_STACK_SIZE
	.align		4
.L_58:
        /*0054*/ 	.byte	0x04, 0x12
        /*0056*/ 	.short	(.L_60 - .L_59)
	.align		4
.L_59:
        /*0058*/ 	.word	index@(_Z7comparePiS_S_i)
        /*005c*/ 	.word	0x00000000


	//----- nvinfo : EIATTR_MIN_STACK_SIZE
	.align		4
.L_60:
        /*0060*/ 	.byte	0x04, 0x12
        /*0062*/ 	.short	(.L_62 - .L_61)
	.align		4
.L_61:
        /*0064*/ 	.word	index@(_Z10handleJobsPiiiS_S_)
        /*0068*/ 	.word	0x00000000
.L_62:


//--------------------- .nv.compat                --------------------------
	.section	.nv.compat,"",@"SHT_CUDA_COMPAT_INFO"
	.align	4
        /*0000*/ 	.byte	0x02, 0x09, 0x00, 0x00, 0x02, 0x02, 0x01, 0x00, 0x02, 0x05, 0x05, 0x00, 0x03, 0x07, 0x01, 0x01
        /*0010*/ 	.byte	0x02, 0x03, 0x00, 0x00, 0x02, 0x06, 0x01, 0x00, 0x04, 0x0b, 0x08, 0x00, 0x09, 0x00, 0x00, 0x00
        /*0020*/ 	.byte	0x00, 0x00, 0x00, 0x00


//--------------------- .nv.info._ZN3cub18CUB_300001_SM_10006detail11EmptyKernelIvEEvv --------------------------
	.section	.nv.info._ZN3cub18CUB_300001_SM_10006detail11EmptyKernelIvEEvv,"",@"SHT_CUDA_INFO"
	.sectionflags	@""
	.align	4


	//----- nvinfo : EIATTR_CUDA_API_VERSION
	.align		4
        /*0000*/ 	.byte	0x04, 0x37
        /*0002*/ 	.short	(.L_64 - .L_63)
.L_63:
        /*0004*/ 	.word	0x00000082


	//----- nvinfo : EIATTR_SPARSE_MMA_MASK
	.align		4
.L_64:
        /*0008*/ 	.byte	0x03, 0x50
        /*000a*/ 	.short	0x0000


	//----- nvinfo : EIATTR_MAXREG_COUNT
	.align		4
        /*000c*/ 	.byte	0x03, 0x1b
        /*000e*/ 	.short	0x00ff


	//----- nvinfo : EIATTR_MERCURY_ISA_VERSION
	.align		4
        /*0010*/ 	.byte	0x03, 0x5f
        /*0012*/ 	.short	0x0101


	//----- nvinfo : EIATTR_VRC_CTA_INIT_COUNT
	.align		4
        /*0014*/ 	.byte	0x02, 0x4a
	.zero		1
	.zero		1


	//----- nvinfo : EIATTR_EXIT_INSTR_OFFSETS
	.align		4
        /*0018*/ 	.byte	0x04, 0x1c
        /*001a*/ 	.short	(.L_66 - .L_65)


	//   ....[0]....
.L_65:
        /*001c*/ 	.word	0x00000010


	//----- nvinfo : EIATTR_SW_WAR
	.align		4
.L_66:
        /*0020*/ 	.byte	0x04, 0x36
        /*0022*/ 	.short	(.L_68 - .L_67)
.L_67:
        /*0024*/ 	.word	0x00000008
.L_68:


//--------------------- .nv.info._Z7comparePiS_S_i --------------------------
	.section	.nv.info._Z7comparePiS_S_i,"",@"SHT_CUDA_INFO"
	.sectionflags	@""
	.align	4


	//----- nvinfo : EIATTR_CUDA_API_VERSION
	.align		4
        /*0000*/ 	.byte	0x04, 0x37
        /*0002*/ 	.short	(.L_70 - .L_69)
.L_69:
        /*0004*/ 	.word	0x00000082


	//----- nvinfo : EIATTR_KPARAM_INFO
	.align		4
.L_70:
        /*0008*/ 	.byte	0x04, 0x17
        /*000a*/ 	.short	(.L_72 - .L_71)
.L_71:
        /*000c*/ 	.word	0x00000000
        /*0010*/ 	.short	0x0003
        /*0012*/ 	.short	0x0018
        /*0014*/ 	.byte	0x00, 0xf0, 0x11, 0x00


	//----- nvinfo : EIATTR_KPARAM_INFO
	.align		4
.L_72:
        /*0018*/ 	.byte	0x04, 0x17
        /*001a*/ 	.short	(.L_74 - .L_73)
.L_73:
        /*001c*/ 	.word	0x00000000
        /*0020*/ 	.short	0x0002
        /*0022*/ 	.short	0x0010
        /*0024*/ 	.byte	0x00, 0xf5, 0x21, 0x00


	//----- nvinfo : EIATTR_KPARAM_INFO
	.align		4
.L_74:
        /*0028*/ 	.byte	0x04, 0x17
        /*002a*/ 	.short	(.L_76 - .L_75)
.L_75:
        /*002c*/ 	.word	0x00000000
        /*0030*/ 	.short	0x0001
        /*0032*/ 	.short	0x0008
        /*0034*/ 	.byte	0x00, 0xf5, 0x21, 0x00


	//----- nvinfo : EIATTR_KPARAM_INFO
	.align		4
.L_76:
        /*0038*/ 	.byte	0x04, 0x17
        /*003a*/ 	.short	(.L_78 - .L_77)
.L_77:
        /*003c*/ 	.word	0x00000000
        /*0040*/ 	.short	0x0000
        /*0042*/ 	.short	0x0000
        /*0044*/ 	.byte	0x00, 0xf5, 0x21, 0x00


	//----- nvinfo : EIATTR_SPARSE_MMA_MASK
	.align		4
.L_78:
        /*0048*/ 	.byte	0x03, 0x50
        /*004a*/ 	.short	0x0000


	//----- nvinfo : EIATTR_MAXREG_COUNT
	.align		4
        /*004c*/ 	.byte	0x03, 0x1b
        /*004e*/ 	.short	0x00ff


	//----- nvinfo : EIATTR_MERCURY_ISA_VERSION
	.align		4
        /*0050*/ 	.byte	0x03, 0x5f
        /*0052*/ 	.short	0x0101


	//----- nvinfo : EIATTR_VRC_CTA_INIT_COUNT
	.align		4
        /*0054*/ 	.byte	0x02, 0x4a
	.zero		1
	.zero		1


	//----- nvinfo : EIATTR_EXIT_INSTR_OFFSETS
	.align		4
        /*0058*/ 	.byte	0x04, 0x1c
        /*005a*/ 	.short	(.L_80 - .L_79)


	//   ....[0]....
.L_79:
        /*005c*/ 	.word	0x00000110


	//   ....[1]....
        /*0060*/ 	.word	0x00000150


	//----- nvinfo : EIATTR_CRS_STACK_SIZE
	.align		4
.L_80:
        /*0064*/ 	.byte	0x04, 0x1e
        /*0066*/ 	.short	(.L_82 - .L_81)
.L_81:
        /*0068*/ 	.word	0x00000000


	//----- nvinfo : EIATTR_CBANK_PARAM_SIZE
	.align		4
.L_82:
        /*006c*/ 	.byte	0x03, 0x19
        /*006e*/ 	.short	0x001c


	//----- nvinfo : EIATTR_PARAM_CBANK
	.align		4
        /*0070*/ 	.byte	0x04, 0x0a
        /*0072*/ 	.short	(.L_84 - .L_83)
	.align		4
.L_83:
        /*0074*/ 	.word	index@(.nv.constant0._Z7comparePiS_S_i)
        /*0078*/ 	.short	0x0380
        /*007a*/ 	.short	0x001c


	//----- nvinfo : EIATTR_SW_WAR
	.align		4
.L_84:
        /*007c*/ 	.byte	0x04, 0x36
        /*007e*/ 	.short	(.L_86 - .L_85)
.L_85:
        /*0080*/ 	.word	0x00000008
.L_86:


//--------------------- .nv.info._Z10handleJobsPiiiS_S_ --------------------------
	.section	.nv.info._Z10handleJobsPiiiS_S_,"",@"SHT_CUDA_INFO"
	.sectionflags	@""
	.align	4


	//----- nvinfo : EIATTR_CUDA_API_VERSION
	.align		4
        /*0000*/ 	.byte	0x04, 0x37
        /*0002*/ 	.short	(.L_88 - .L_87)
.L_87:
        /*0004*/ 	.word	0x00000082


	//----- nvinfo : EIATTR_KPARAM_INFO
	.align		4
.L_88:
        /*0008*/ 	.byte	0x04, 0x17
        /*000a*/ 	.short	(.L_90 - .L_89)
.L_89:
        /*000c*/ 	.word	0x00000000
        /*0010*/ 	.short	0x0004
        /*0012*/ 	.short	0x0018
        /*0014*/ 	.byte	0x00, 0xf5, 0x21, 0x00


	//----- nvinfo : EIATTR_KPARAM_INFO
	.align		4
.L_90:
        /*0018*/ 	.byte	0x04, 0x17
        /*001a*/ 	.short	(.L_92 - .L_91)
.L_91:
        /*001c*/ 	.word	0x00000000
        /*0020*/ 	.short	0x0003
        /*0022*/ 	.short	0x0010
        /*0024*/ 	.byte	0x00, 0xf5, 0x21, 0x00


	//----- nvinfo : EIATTR_KPARAM_INFO
	.align		4
.L_92:
        /*0028*/ 	.byte	0x04, 0x17
        /*002a*/ 	.short	(.L_94 - .L_93)
.L_93:
        /*002c*/ 	.word	0x00000000
        /*0030*/ 	.short	0x0002
        /*0032*/ 	.short	0x000c
        /*0034*/ 	.byte	0x00, 0xf0, 0x11, 0x00


	//----- nvinfo : EIATTR_KPARAM_INFO
	.align		4
.L_94:
        /*0038*/ 	.byte	0x04, 0x17
        /*003a*/ 	.short	(.L_96 - .L_95)
.L_95:
        /*003c*/ 	.word	0x00000000
        /*0040*/ 	.short	0x0001
        /*0042*/ 	.short	0x0008
        /*0044*/ 	.byte	0x00, 0xf0, 0x11, 0x00


	//----- nvinfo : EIATTR_KPARAM_INFO
	.align		4
.L_96:
        /*0048*/ 	.byte	0x04, 0x17
        /*004a*/ 	.short	(.L_98 - .L_97)
.L_97:
        /*004c*/ 	.word	0x00000000
        /*0050*/ 	.short	0x0000
        /*0052*/ 	.short	0x0000
        /*0054*/ 	.byte	0x00, 0xf5, 0x21, 0x00


	//----- nvinfo : EIATTR_SPARSE_MMA_MASK
	.align		4
.L_98:
        /*0058*/ 	.byte	0x03, 0x50
        /*005a*/ 	.short	0x0000


	//----- nvinfo : EIATTR_MAXREG_COUNT
	.align		4
        /*005c*/ 	.byte	0x03, 0x1b
        /*005e*/ 	.short	0x00ff


	//----- nvinfo : EIATTR_EXTERNS
	.align		4
        /*0060*/ 	.byte	0x04, 0x0f
        /*0062*/ 	.short	(.L_100 - .L_99)


	//   ....[0]....
	.align		4
.L_99:
        /*0064*/ 	.word	index@(malloc)


	//----- nvinfo : EIATTR_MERCURY_ISA_VERSION
	.align		4
.L_100:
        /*0068*/ 	.byte	0x03, 0x5f
        /*006a*/ 	.short	0x0101


	//----- nvinfo : EIATTR_VRC_CTA_INIT_COUNT
	.align		4
        /*006c*/ 	.byte	0x02, 0x4a
	.zero		1
	.zero		1


	//----- nvinfo : EIATTR_SYSCALL_OFFSETS
	.align		4
        /*0070*/ 	.byte	0x04, 0x46
        /*0072*/ 	.short	(.L_102 - .L_101)


	//   ....[0]....
.L_101:
        /*0074*/ 	.word	0x00000080


	//   ....[1]....
        /*0078*/ 	.word	0x00000180


	//----- nvinfo : EIATTR_EXIT_INSTR_OFFSETS
	.align		4
.L_102:
        /*007c*/ 	.byte	0x04, 0x1c
        /*007e*/ 	.short	(.L_104 - .L_103)


	//   ....[0]....
.L_103:
        /*0080*/ 	.word	0x00000990


	//----- nvinfo : EIATTR_CRS_STACK_SIZE
	.align		4
.L_104:
        /*0084*/ 	.byte	0x04, 0x1e
        /*0086*/ 	.short	(.L_106 - .L_105)
.L_105:
        /*0088*/ 	.word	0x00000000


	//----- nvinfo : EIATTR_CBANK_PARAM_SIZE
	.align		4
.L_106:
        /*008c*/ 	.byte	0x03, 0x19
        /*008e*/ 	.short	0x0020


	//----- nvinfo : EIATTR_PARAM_CBANK
	.align		4
        /*0090*/ 	.byte	0x04, 0x0a
        /*0092*/ 	.short	(.L_108 - .L_107)
	.align		4
.L_107:
        /*0094*/ 	.word	index@(.nv.constant0._Z10handleJobsPiiiS_S_)
        /*0098*/ 	.short	0x0380
        /*009a*/ 	.short	0x0020


	//----- nvinfo : EIATTR_SW_WAR
	.align		4
.L_108:
        /*009c*/ 	.byte	0x04, 0x36
        /*009e*/ 	.short	(.L_110 - .L_109)
.L_109:
        /*00a0*/ 	.word	0x00000008
.L_110:


//--------------------- .nv.callgraph             --------------------------
	.section	.nv.callgraph,"",@"SHT_CUDA_CALLGRAPH"
	.align	4
	.sectionentsize	8
	.align		4
        /*0000*/ 	.word	0x00000000
	.align		4
        /*0004*/ 	.word	0xffffffff
	.align		4
        /*0008*/ 	.word	index@(_Z10handleJobsPiiiS_S_)
	.align		4
        /*000c*/ 	.word	index@(malloc)
	.align		4
        /*0010*/ 	.word	0x00000000
	.align		4
        /*0014*/ 	.word	0xfffffffe
	.align		4
        /*0018*/ 	.word	0x00000000
	.align		4
        /*001c*/ 	.word	0xfffffffd
	.align		4
        /*0020*/ 	.word	0x00000000
	.align		4
        /*0024*/ 	.word	0xfffffffc


//--------------------- .nv.constant4             --------------------------
	.section	.nv.constant4,"a",@progbits
	.align	8
	.align		8
.nv.constant4:
        /*0000*/ 	.dword	_ZN30_INTERNAL_b4eac8d8_4_k_cu_main4cuda3std3__45__cpo5beginE
	.align		8
        /*0008*/ 	.dword	_ZN30_INTERNAL_b4eac8d8_4_k_cu_main4cuda3std3__45__cpo3endE
	.align		8
        /*0010*/ 	.dword	_ZN30_INTERNAL_b4eac8d8_4_k_cu_main4cuda3std3__45__cpo6cbeginE
	.align		8
        /*0018*/ 	.dword	_ZN30_INTERNAL_b4eac8d8_4_k_cu_main4cuda3std3__45__cpo4cendE
	.align		8
        /*0020*/ 	.dword	_ZN30_INTERNAL_b4eac8d8_4_k_cu_main4cuda3std3__45__cpo6rbeginE
	.align		8
        /*0028*/ 	.dword	_ZN30_INTERNAL_b4eac8d8_4_k_cu_main4cuda3std3__45__cpo4rendE
	.align		8
        /*0030*/ 	.dword	_ZN30_INTERNAL_b4eac8d8_4_k_cu_main4cuda3std3__45__cpo7crbeginE
	.align		8
        /*0038*/ 	.dword	_ZN30_INTERNAL_b4eac8d8_4_k_cu_main4cuda3std3__45__cpo5crendE
	.align		8
        /*0040*/ 	.dword	_ZN30_INTERNAL_b4eac8d8_4_k_cu_main4cuda3std3__432_GLOBAL__N__b4eac8d8_4_k_cu_main6ignoreE
	.align		8
        /*0048*/ 	.dword	_ZN30_INTERNAL_b4eac8d8_4_k_cu_main4cuda3std3__419piecewise_constructE
	.align		8
        /*0050*/ 	.dword	_ZN30_INTERNAL_b4eac8d8_4_k_cu_main4cuda3std3__48in_placeE
	.align		8
        /*0058*/ 	.dword	_ZN30_INTERNAL_b4eac8d8_4_k_cu_main4cuda3std3__420unreachable_sentinelE
	.align		8
        /*0060*/ 	.dword	_ZN30_INTERNAL_b4eac8d8_4_k_cu_main4cuda3std3__47nulloptE
	.align		8
        /*0068*/ 	.dword	_ZN30_INTERNAL_b4eac8d8_4_k_cu_main4cuda3std3__48unexpectE
	.align		8
        /*0070*/ 	.dword	_ZN30_INTERNAL_b4eac8d8_4_k_cu_main4cuda3std6ranges3__45__cpo4swapE
	.align		8
        /*0078*/ 	.dword	_ZN30_INTERNAL_b4eac8d8_4_k_cu_main4cuda3std6ranges3__45__cpo9iter_moveE
	.align		8
        /*0080*/ 	.dword	_ZN30_INTERNAL_b4eac8d8_4_k_cu_main4cuda3std6ranges3__45__cpo5beginE
	.align		8
        /*0088*/ 	.dword	_ZN30_INTERNAL_b4eac8d8_4_k_cu_main4cuda3std6ranges3__45__cpo3endE
	.align		8
        /*0090*/ 	.dword	_ZN30_INTERNAL_b4eac8d8_4_k_cu_main4cuda3std6ranges3__45__cpo6cbeginE
	.align		8
        /*0098*/ 	.dword	_ZN30_INTERNAL_b4eac8d8_4_k_cu_main4cuda3std6ranges3__45__cpo4cendE
	.align		8
        /*00a0*/ 	.dword	_ZN30_INTERNAL_b4eac8d8_4_k_cu_main4cuda3std6ranges3__45__cpo7advanceE
	.align		8
        /*00a8*/ 	.dword	_ZN30_INTERNAL_b4eac8d8_4_k_cu_main4cuda3std6ranges3__45__cpo9iter_swapE
	.align		8
        /*00b0*/ 	.dword	_ZN30_INTERNAL_b4eac8d8_4_k_cu_main4cuda3std6ranges3__45__cpo4nextE
	.align		8
        /*00b8*/ 	.dword	_ZN30_INTERNAL_b4eac8d8_4_k_cu_main4cuda3std6ranges3__45__cpo4prevE
	.align		8
        /*00c0*/ 	.dword	_ZN30_INTERNAL_b4eac8d8_4_k_cu_main4cuda3std6ranges3__45__cpo4dataE
	.align		8
        /*00c8*/ 	.dword	_ZN30_INTERNAL_b4eac8d8_4_k_cu_main4cuda3std6ranges3__45__cpo5cdataE
	.align		8
        /*00d0*/ 	.dword	_ZN30_INTERNAL_b4eac8d8_4_k_cu_main4cuda3std6ranges3__45__cpo4sizeE
	.align		8
        /*00d8*/ 	.dword	_ZN30_INTERNAL_b4eac8d8_4_k_cu_main4cuda3std6ranges3__45__cpo5ssizeE
	.align		8
        /*00e0*/ 	.dword	_ZN30_INTERNAL_b4eac8d8_4_k_cu_main4cuda3std6ranges3__45__cpo8distanceE
	.align		8
        /*00e8*/ 	.dword	_ZN30_INTERNAL_b4eac8d8_4_k_cu_main6thrust24THRUST_300001_SM_1000_NS8cuda_cub3parE
	.align		8
        /*00f0*/ 	.dword	_ZN30_INTERNAL_b4eac8d8_4_k_cu_main6thrust24THRUST_300001_SM_1000_NS8cuda_cub10par_nosyncE
	.align		8
        /*00f8*/ 	.dword	_ZN30_INTERNAL_b4eac8d8_4_k_cu_main6thrust24THRUST_300001_SM_1000_NS6system6detail10sequential3seqE
	.align		8
        /*0100*/ 	.dword	_ZN30_INTERNAL_b4eac8d8_4_k_cu_main6thrust24THRUST_300001_SM_1000_NS6system3cpp3parE
	.align		8
        /*0108*/ 	.dword	_ZN30_INTERNAL_b4eac8d8_4_k_cu_main6thrust24THRUST_300001_SM_1000_NS12placeholders2_1E
	.align		8
        /*0110*/ 	.dword	_ZN30_INTERNAL_b4eac8d8_4_k_cu_main6thrust24THRUST_300001_SM_1000_NS12placeholders2_2E
	.align		8
        /*0118*/ 	.dword	_ZN30_INTERNAL_b4eac8d8_4_k_cu_main6thrust24THRUST_300001_SM_1000_NS12placeholders2_3E
	.align		8
        /*0120*/ 	.dword	_ZN30_INTERNAL_b4eac8d8_4_k_cu_main6thrust24THRUST_300001_SM_1000_NS12placeholders2_4E
	.align		8
        /*0128*/ 	.dword	_ZN30_INTERNAL_b4eac8d8_4_k_cu_main6thrust24THRUST_300001_SM_1000_NS12placeholders2_5E
	.align		8
        /*0130*/ 	.dword	_ZN30_INTERNAL_b4eac8d8_4_k_cu_main6thrust24THRUST_300001_SM_1000_NS12placeholders2_6E
	.align		8
        /*0138*/ 	.dword	_ZN30_INTERNAL_b4eac8d8_4_k_cu_main6thrust24THRUST_300001_SM_1000_NS12placeholders2_7E
	.align		8
        /*0140*/ 	.dword	_ZN30_INTERNAL_b4eac8d8_4_k_cu_main6thrust24THRUST_300001_SM_1000_NS12placeholders2_8E
	.align		8
        /*0148*/ 	.dword	_ZN30_INTERNAL_b4eac8d8_4_k_cu_main6thrust24THRUST_300001_SM_1000_NS12placeholders2_9E
	.align		8
        /*0150*/ 	.dword	_ZN30_INTERNAL_b4eac8d8_4_k_cu_main6thrust24THRUST_300001_SM_1000_NS12placeholders3_10E
	.align		8
        /*0158*/ 	.dword	_ZN30_INTERNAL_b4eac8d8_4_k_cu_main6thrust24THRUST_300001_SM_1000_NS3seqE
	.align		8
        /*0160*/ 	.dword	_ZN30_INTERNAL_b4eac8d8_4_k_cu_main6thrust24THRUST_300001_SM_1000_NS6deviceE
	.align		8
        /*0168*/ 	.dword	malloc


//--------------------- .text._ZN3cub18CUB_300001_SM_10006detail11EmptyKernelIvEEvv --------------------------
	.section	.text._ZN3cub18CUB_300001_SM_10006detail11EmptyKernelIvEEvv,"ax",@progbits
	.align	128
        .global         _ZN3cub18CUB_300001_SM_10006detail11EmptyKernelIvEEvv
        .type           _ZN3cub18CUB_300001_SM_10006detail11EmptyKernelIvEEvv,@function
        .size           _ZN3cub18CUB_300001_SM_10006detail11EmptyKernelIvEEvv,(.L_x_14 - _ZN3cub18CUB_300001_SM_10006detail11EmptyKernelIvEEvv)
        .other          _ZN3cub18CUB_300001_SM_10006detail11EmptyKernelIvEEvv,@"STO_CUDA_ENTRY STV_DEFAULT"
_ZN3cub18CUB_300001_SM_10006detail11EmptyKernelIvEEvv:
.text._ZN3cub18CUB_300001_SM_10006detail11EmptyKernelIvEEvv:
[----:B------:R-:W-:Y:S01]  /*0000*/  LDC R1, c[0x0][0x37c] ;  /* 0x0000df00ff017b82 */ /* 0x000fe20000000800 */
[----:B------:R-:W-:Y:S05]  /*0010*/  EXIT ;  /* 0x000000000000794d */ /* 0x000fea0003800000 */
.L_x_0:
[----:B------:R-:W-:-:S00]  /*0020*/  BRA `(.L_x_0) ;  /* 0xfffffffc00fc7947 */ /* 0x000fc0000383ffff */
[----:B------:R-:W-:-:S00]  /*0030*/  NOP ;  /* 0x0000000000007918 */ /* 0x000fc00000000000 */
        /* <DEDUP_REMOVED lines=12> */
.L_x_14:


//--------------------- .text._Z7comparePiS_S_i   --------------------------
	.section	.text._Z7comparePiS_S_i,"ax",@progbits
	.align	128
        .global         _Z7comparePiS_S_i
        .type           _Z7comparePiS_S_i,@function
        .size           _Z7comparePiS_S_i,(.L_x_15 - _Z7comparePiS_S_i)
        .other          _Z7comparePiS_S_i,@"STO_CUDA_ENTRY STV_DEFAULT"
_Z7comparePiS_S_i:
.text._Z7comparePiS_S_i:
[----:B------:R-:W-:Y:S01]  /*0000*/  LDC R1, c[0x0][0x37c] ;  /* 0x0000df00ff017b82 */ /* 0x000fe20000000800 */
[----:B------:R-:W0:Y:S01]  /*0010*/  S2R R9, SR_TID.X ;  /* 0x0000000000097919 */ /* 0x000e220000002100 */
[----:B------:R-:W0:Y:S02]  /*0020*/  LDCU UR4, c[0x0][0x398] ;  /* 0x00007300ff0477ac */ /* 0x000e240008000800 */
[----:B0-----:R-:W-:Y:S01]  /*0030*/  ISETP.GE.AND P0, PT, R9, UR4, PT ;  /* 0x0000000409007c0c */ /* 0x001fe2000bf06270 */
[----:B------:R-:W0:-:S12]  /*0040*/  LDCU.64 UR4, c[0x0][0x358] ;  /* 0x00006b00ff0477ac */ /* 0x000e180008000a00 */
[----:B------:R-:W-:Y:S05]  /*0050*/  @P0 BRA `(.L_x_1) ;  /* 0x0000000000300947 */ /* 0x000fea0003800000 */
[----:B------:R-:W1:Y:S08]  /*0060*/  LDC.64 R2, c[0x0][0x380] ;  /* 0x0000e000ff027b82 */ /* 0x000e700000000a00 */
[----:B------:R-:W2:Y:S08]  /*0070*/  LDC.64 R4, c[0x0][0x388] ;  /* 0x0000e200ff047b82 */ /* 0x000eb00000000a00 */
[----:B------:R-:W3:Y:S01]  /*0080*/  LDC.64 R6, c[0x0][0x390] ;  /* 0x0000e400ff067b82 */ /* 0x000ee20000000a00 */
[----:B-1----:R-:W-:-:S06]  /*0090*/  IMAD.WIDE.U32 R2, R9, 0x4, R2 ;  /* 0x0000000409027825 */ /* 0x002fcc00078e0002 */
[----:B0-----:R-:W4:Y:S01]  /*00a0*/  LDG.E R2, desc[UR4][R2.64] ;  /* 0x0000000402027981 */ /* 0x001f22000c1e1900 */
[----:B--2---:R-:W-:-:S06]  /*00b0*/  IMAD.WIDE.U32 R4, R9, 0x4, R4 ;  /* 0x0000000409047825 */ /* 0x004fcc00078e0004 */
[----:B------:R-:W4:Y:S01]  /*00c0*/  LDG.E R5, desc[UR4][R4.64] ;  /* 0x0000000404057981 */ /* 0x000f22000c1e1900 */
[----:B---3--:R-:W-:Y:S01]  /*00d0*/  IMAD.WIDE.U32 R6, R9, 0x4, R6 ;  /* 0x0000000409067825 */ /* 0x008fe200078e0006 */
[----:B----4-:R-:W-:-:S04]  /*00e0*/  ISETP.NE.AND P0, PT, R2, R5, PT ;  /* 0x000000050200720c */ /* 0x010fc80003f05270 */
[----:B------:R-:W-:-:S05]  /*00f0*/  SEL R9, RZ, 0x1, P0 ;  /* 0x00000001ff097807 */ /* 0x000fca0000000000 */
[----:B------:R-:W-:Y:S01]  /*0100*/  STG.E desc[UR4][R6.64], R9 ;  /* 0x0000000906007986 */ /* 0x000fe2000c101904 */
[----:B------:R-:W-:Y:S05]  /*0110*/  EXIT ;  /* 0x000000000000794d */ /* 0x000fea0003800000 */
.L_x_1:
[----:B------:R-:W1:Y:S02]  /*0120*/  LDC.64 R2, c[0x0][0x390] ;  /* 0x0000e400ff027b82 */ /* 0x000e640000000a00 */
[----:B-1----:R-:W-:-:S05]  /*0130*/  IMAD.WIDE.U32 R2, R9, 0x4, R2 ;  /* 0x0000000409027825 */ /* 0x002fca00078e0002 */
[----:B0-----:R-:W-:Y:S01]  /*0140*/  STG.E desc[UR4][R2.64], RZ ;  /* 0x000000ff02007986 */ /* 0x001fe2000c101904 */
[----:B------:R-:W-:Y:S05]  /*0150*/  EXIT ;  /* 0x000000000000794d */ /* 0x000fea0003800000 */
.L_x_2:
        /* <DEDUP_REMOVED lines=10> */
.L_x_15:


//--------------------- .text._Z10handleJobsPiiiS_S_ --------------------------
	.section	.text._Z10handleJobsPiiiS_S_,"ax",@progbits
	.align	128
        .global         _Z10handleJobsPiiiS_S_
        .type           _Z10handleJobsPiiiS_S_,@function
        .size           _Z10handleJobsPiiiS_S_,(.L_x_16 - _Z10handleJobsPiiiS_S_)
        .other          _Z10handleJobsPiiiS_S_,@"STO_CUDA_ENTRY STV_DEFAULT"
_Z10handleJobsPiiiS_S_:
.text._Z10handleJobsPiiiS_S_:
[----:B------:R-:W0:Y:S01]  /*0000*/  LDC R1, c[0x0][0x37c] ;  /* 0x0000df00ff017b82 */ /* 0x000e220000000800 */
[----:B------:R-:W-:Y:S01]  /*0010*/  MOV R2, 0x168 ;  /* 0x0000016800027802 */ /* 0x000fe20000000f00 */
[----:B------:R-:W1:Y:S01]  /*0020*/  S2R R18, SR_TID.X ;  /* 0x0000000000127919 */ /* 0x000e620000002100 */
[----:B------:R-:W-:Y:S01]  /*0030*/  HFMA2 R4, -RZ, RZ, 0, 1.430511474609375e-06 ;  /* 0x00000018ff047431 */ /* 0x000fe200000001ff */
[----:B------:R-:W-:-:S04]  /*0040*/  MOV R5, RZ ;  /* 0x000000ff00057202 */ /* 0x000fc80000000f00 */
[----:B------:R2:W3:Y:S01]  /*0050*/  LDC.64 R6, c[0x4][R2] ;  /* 0x0100000002067b82 */ /* 0x0004e20000000a00 */
[----:B------:R-:W4:Y:S02]  /*0060*/  LDCU.64 UR36, c[0x0][0x358] ;  /* 0x00006b00ff2477ac */ /* 0x000f240008000a00 */
[----:B------:R-:W-:-:S07]  /*0070*/  LEPC R20, `(.L_x_3) ;  /* 0x000000001014794e */ /* 0x000fce0000000000 */
[----:B01234-:R-:W-:Y:S05]  /*0080*/  CALL.ABS.NOINC R6 ;  /* 0x0000000006007343 */ /* 0x01ffea0003c00000 */
.L_x_3:
[----:B------:R-:W0:Y:S01]  /*0090*/  LDC R11, c[0x0][0x388] ;  /* 0x0000e200ff0b7b82 */ /* 0x000e220000000800 */
[----:B------:R-:W-:Y:S01]  /*00a0*/  IMAD.MOV.U32 R10, RZ, RZ, RZ ;  /* 0x000000ffff0a7224 */ /* 0x000fe200078e00ff */
[----:B------:R-:W-:Y:S01]  /*00b0*/  MOV R16, R4 ;  /* 0x0000000400107202 */ /* 0x000fe20000000f00 */
[----:B------:R-:W-:Y:S01]  /*00c0*/  IMAD.MOV.U32 R4, RZ, RZ, 0x18 ;  /* 0x00000018ff047424 */ /* 0x000fe200078e00ff */
[----:B------:R-:W-:Y:S01]  /*00d0*/  MOV R17, R5 ;  /* 0x0000000500117202 */ /* 0x000fe20000000f00 */
[----:B------:R-:W-:-:S03]  /*00e0*/  HFMA2 R5, -RZ, RZ, 0, 0 ;  /* 0x00000000ff057431 */ /* 0x000fc600000001ff */
[----:B------:R-:W1:Y:S08]  /*00f0*/  LDC.64 R6, c[0x0][0x380] ;  /* 0x0000e000ff067b82 */ /* 0x000e700000000a00 */
[----:B------:R-:W2:Y:S01]  /*0100*/  LDC R3, c[0x0][0x38c] ;  /* 0x0000e300ff037b82 */ /* 0x000ea20000000800 */
[----:B0-----:R-:W-:Y:S01]  /*0110*/  IMAD R9, R18, R11, RZ ;  /* 0x0000000b12097224 */ /* 0x001fe200078e02ff */
[----:B------:R0:W-:Y:S03]  /*0120*/  ST.E.64 desc[UR36][R16.64], R10 ;  /* 0x0000000a10007985 */ /* 0x0001e6000c101b24 */
[----:B-1----:R-:W-:-:S03]  /*0130*/  IMAD.WIDE R6, R9, 0x4, R6 ;  /* 0x0000000409067825 */ /* 0x002fc600078e0206 */
[----:B------:R0:W1:Y:S02]  /*0140*/  LDC.64 R8, c[0x4][R2] ;  /* 0x0100000002087b82 */ /* 0x0000640000000a00 */
[----:B------:R0:W-:Y:S04]  /*0150*/  ST.E.64 desc[UR36][R16.64+0x8], R6 ;  /* 0x0000080610007985 */ /* 0x0001e8000c101b24 */
[----:B--2---:R0:W-:Y:S02]  /*0160*/  ST.E desc[UR36][R16.64+0x10], R3 ;  /* 0x0000100310007985 */ /* 0x0041e4000c101924 */
[----:B------:R-:W-:-:S07]  /*0170*/  LEPC R20, `(.L_x_4) ;  /* 0x000000001014794e */ /* 0x000fce0000000000 */
[----:B01----:R-:W-:Y:S05]  /*0180*/  CALL.ABS.NOINC R8 ;  /* 0x0000000008007343 */ /* 0x003fea0003c00000 */
.L_x_4:
[----:B------:R-:W0:Y:S08]  /*0190*/  LDC.64 R2, c[0x0][0x390] ;  /* 0x0000e400ff027b82 */ /* 0x000e300000000a00 */
[----:B------:R-:W1:Y:S08]  /*01a0*/  LDC.64 R6, c[0x0][0x398] ;  /* 0x0000e600ff067b82 */ /* 0x000e700000000a00 */
[----:B------:R-:W2:Y:S01]  /*01b0*/  LDC R11, c[0x0][0x38c] ;  /* 0x0000e300ff0b7b82 */ /* 0x000ea20000000800 */
[----:B0-----:R-:W3:Y:S01]  /*01c0*/  LDG.E R13, desc[UR36][R2.64] ;  /* 0x00000024020d7981 */ /* 0x001ee2000c1e1900 */
[----:B------:R-:W-:-:S03]  /*01d0*/  HFMA2 R12, -RZ, RZ, 0, 0 ;  /* 0x00000000ff0c7431 */ /* 0x000fc600000001ff */
[----:B--2---:R0:W-:Y:S01]  /*01e0*/  ST.E desc[UR36][R4.64+0x10], R11 ;  /* 0x0000100b04007985 */ /* 0x0041e2000c101924 */
[----:B---3--:R-:W-:-:S03]  /*01f0*/  IMAD R9, R13, R18, RZ ;  /* 0x000000120d097224 */ /* 0x008fc600078e02ff */
[----:B------:R0:W-:Y:S01]  /*0200*/  ST.E.64 desc[UR36][R4.64], R12 ;  /* 0x0000000c04007985 */ /* 0x0001e2000c101b24 */
[----:B-1----:R-:W-:-:S05]  /*0210*/  IMAD.WIDE R6, R9, 0x4, R6 ;  /* 0x0000000409067825 */ /* 0x002fca00078e0206 */
[----:B------:R0:W-:Y:S04]  /*0220*/  ST.E.64 desc[UR36][R4.64+0x8], R6 ;  /* 0x0000080604007985 */ /* 0x0001e8000c101b24 */
[----:B------:R-:W2:Y:S01]  /*0230*/  LD.E.64 R8, desc[UR36][R16.64] ;  /* 0x0000002410087980 */ /* 0x000ea2000c101b00 */
[----:B------:R-:W-:Y:S01]  /*0240*/  BSSY.RECONVERGENT B0, `(.L_x_5) ;  /* 0x0000071000007945 */ /* 0x000fe20003800200 */
[----:B--2---:R-:W-:-:S13]  /*0250*/  ISETP.NE.AND P0, PT, R8, R9, PT ;  /* 0x000000090800720c */ /* 0x004fda0003f05270 */
[----:B0-----:R-:W-:Y:S05]  /*0260*/  @!P0 BRA `(.L_x_6) ;  /* 0x0000000400b88947 */ /* 0x001fea0003800000 */
[----:B------:R-:W-:Y:S01]  /*0270*/  BSSY.RECONVERGENT B1, `(.L_x_7) ;  /* 0x000006c000017945 */ /* 0x000fe20003800200 */
.L_x_12:
[----:B-12---:R-:W2:Y:S02]  /*0280*/  LD.E.64 R6, desc[UR36][R16.64+0x8] ;  /* 0x0000082410067980 */ /* 0x006ea4000c101b00 */
[----:B--2---:R-:W-:-:S05]  /*0290*/  IMAD.WIDE R2, R8, 0x4, R6 ;  /* 0x0000000408027825 */ /* 0x004fca00078e0206 */
[----:B------:R-:W2:Y:S02]  /*02a0*/  LD.E R11, desc[UR36][R2.64] ;  /* 0x00000024020b7980 */ /* 0x000ea4000c101900 */
[----:B--2---:R-:W-:-:S05]  /*02b0*/  IADD3 R11, PT, PT, R8, 0x1, R11 ;  /* 0x00000001080b7810 */ /* 0x004fca0007ffe00b */
[----:B------:R0:W-:Y:S04]  /*02c0*/  ST.E desc[UR36][R16.64], R11 ;  /* 0x0000000b10007985 */ /* 0x0001e8000c101924 */
[----:B------:R-:W2:Y:S01]  /*02d0*/  LD.E R0, desc[UR36][R2.64] ;  /* 0x0000002402007980 */ /* 0x000ea2000c101900 */
[----:B------:R-:W-:Y:S01]  /*02e0*/  BSSY.RECONVERGENT B2, `(.L_x_8) ;  /* 0x0000061000027945 */ /* 0x000fe20003800200 */
[----:B--2---:R-:W-:-:S13]  /*02f0*/  ISETP.NE.AND P0, PT, R0, 0x3, PT ;  /* 0x000000030000780c */ /* 0x004fda0003f05270 */
[----:B0-----:R-:W-:Y:S05]  /*0300*/  @!P0 BRA `(.L_x_9) ;  /* 0x0000000000c88947 */ /* 0x001fea0003800000 */
[----:B------:R-:W-:-:S13]  /*0310*/  ISETP.NE.AND P0, PT, R0, 0x2, PT ;  /* 0x000000020000780c */ /* 0x000fda0003f05270 */
[----:B------:R-:W-:Y:S05]  /*0320*/  @!P0 BRA `(.L_x_10) ;  /* 0x0000000000448947 */ /* 0x000fea0003800000 */
[----:B------:R-:W-:-:S13]  /*0330*/  ISETP.NE.AND P0, PT, R0, 0x1, PT ;  /* 0x000000010000780c */ /* 0x000fda0003f05270 */
[----:B------:R-:W-:Y:S05]  /*0340*/  @P0 BRA `(.L_x_11) ;  /* 0x0000000400680947 */ /* 0x000fea0003800000 */
[----:B------:R-:W2:Y:S04]  /*0350*/  LD.E R7, desc[UR36][R4.64+0x4] ;  /* 0x0000042404077980 */ /* 0x000ea8000c101900 */
[----:B------:R-:W3:Y:S01]  /*0360*/  LD.E.64 R2, desc[UR36][R4.64+0x8] ;  /* 0x0000082404027980 */ /* 0x000ee2000c101b00 */
[----:B------:R-:W-:Y:S01]  /*0370*/  IMAD.MOV.U32 R15, RZ, RZ, 0x1 ;  /* 0x00000001ff0f7424 */ /* 0x000fe200078e00ff */
[C---:B--2---:R-:W-:Y:S01]  /*0380*/  IADD3 R9, PT, PT, R7.reuse, 0x1, RZ ;  /* 0x0000000107097810 */ /* 0x044fe20007ffe0ff */
[----:B---3--:R-:W-:-:S04]  /*0390*/  IMAD.WIDE R2, R7, 0x4, R2 ;  /* 0x0000000407027825 */ /* 0x008fc800078e0202 */
[----:B------:R0:W-:Y:S04]  /*03a0*/  ST.E desc[UR36][R4.64+0x4], R9 ;  /* 0x0000040904007985 */ /* 0x0001e8000c101924 */
[----:B------:R0:W-:Y:S04]  /*03b0*/  ST.E desc[UR36][R2.64], R15 ;  /* 0x0000000f02007985 */ /* 0x0001e8000c101924 */
[----:B------:R-:W2:Y:S04]  /*03c0*/  LD.E R11, desc[UR36][R4.64+0x4] ;  /* 0x00000424040b7980 */ /* 0x000ea8000c101900 */
[----:B------:R-:W3:Y:S01]  /*03d0*/  LD.E.64 R6, desc[UR36][R4.64+0x8] ;  /* 0x0000082404067980 */ /* 0x000ee2000c101b00 */
[----:B------:R-:W-:Y:S01]  /*03e0*/  MOV R19, 0x2 ;  /* 0x0000000200137802 */ /* 0x000fe20000000f00 */
[----:B--2---:R-:W-:-:S02]  /*03f0*/  VIADD R13, R11, 0x1 ;  /* 0x000000010b0d7836 */ /* 0x004fc40000000000 */
[----:B---3--:R-:W-:-:S03]  /*0400*/  IMAD.WIDE R6, R11, 0x4, R6 ;  /* 0x000000040b067825 */ /* 0x008fc600078e0206 */
[----:B------:R0:W-:Y:S04]  /*0410*/  ST.E desc[UR36][R4.64+0x4], R13 ;  /* 0x0000040d04007985 */ /* 0x0001e8000c101924 */
[----:B------:R0:W-:Y:S01]  /*0420*/  ST.E desc[UR36][R6.64], R19 ;  /* 0x0000001306007985 */ /* 0x0001e2000c101924 */
[----:B------:R-:W-:Y:S05]  /*0430*/  BRA `(.L_x_11) ;  /* 0x00000004002c7947 */ /* 0x000fea0003800000 */
.L_x_10:
[----:B------:R-:W-:Y:S02]  /*0440*/  HFMA2 R0, -RZ, RZ, 0, 5.9604644775390625e-08 ;  /* 0x00000001ff007431 */ /* 0x000fe400000001ff */
[----:B------:R-:W-:Y:S01]  /*0450*/  IMAD.WIDE R6, R9, 0x4, R6 ;  /* 0x0000000409067825 */ /* 0x000fe200078e0206 */
[----:B------:R-:W2:Y:S04]  /*0460*/  LD.E R10, desc[UR36][R2.64+0x4] ;  /* 0x00000424020a7980 */ /* 0x000ea8000c101900 */
[----:B------:R-:W2:Y:S04]  /*0470*/  LD.E R11, desc[UR36][R2.64+0x8] ;  /* 0x00000824020b7980 */ /* 0x000ea8000c101900 */
[----:B------:R0:W-:Y:S04]  /*0480*/  ST.E desc[UR36][R6.64], R0 ;  /* 0x0000000006007985 */ /* 0x0001e8000c101924 */
[----:B------:R-:W3:Y:S04]  /*0490*/  LD.E R15, desc[UR36][R16.64+0x4] ;  /* 0x00000424100f7980 */ /* 0x000ee8000c101900 */
[----:B------:R-:W3:Y:S01]  /*04a0*/  LD.E.64 R8, desc[UR36][R16.64+0x8] ;  /* 0x0000082410087980 */ /* 0x000ee2000c101b00 */
[----:B--2---:R-:W-:Y:S01]  /*04b0*/  LEA R13, R10, -R11, 0x1 ;  /* 0x8000000b0a0d7211 */ /* 0x004fe200078e08ff */
[----:B---3--:R-:W-:-:S05]  /*04c0*/  IMAD.WIDE R8, R15, 0x4, R8 ;  /* 0x000000040f087825 */ /* 0x008fca00078e0208 */
[----:B------:R1:W-:Y:S04]  /*04d0*/  ST.E desc[UR36][R8.64+0x4], R13 ;  /* 0x0000040d08007985 */ /* 0x0003e8000c101924 */
[----:B------:R-:W2:Y:S04]  /*04e0*/  LD.E R15, desc[UR36][R16.64+0x4] ;  /* 0x00000424100f7980 */ /* 0x000ea8000c101900 */
[----:B------:R-:W2:Y:S02]  /*04f0*/  LD.E.64 R10, desc[UR36][R16.64+0x8] ;  /* 0x00000824100a7980 */ /* 0x000ea4000c101b00 */
[----:B--2---:R-:W-:-:S06]  /*0500*/  IMAD.WIDE R10, R15, 0x4, R10 ;  /* 0x000000040f0a7825 */ /* 0x004fcc00078e020a */
[----:B------:R-:W2:Y:S02]  /*0510*/  LD.E R10, desc[UR36][R10.64] ;  /* 0x000000240a0a7980 */ /* 0x000ea4000c101900 */
[----:B--2---:R-:W-:-:S05]  /*0520*/  IADD3 R15, PT, PT, R15, 0x1, R10 ;  /* 0x000000010f0f7810 */ /* 0x004fca0007ffe00a */
[----:B------:R2:W-:Y:S04]  /*0530*/  ST.E desc[UR36][R16.64+0x4], R15 ;  /* 0x0000040f10007985 */ /* 0x0005e8000c101924 */
[----:B0-----:R-:W3:Y:S04]  /*0540*/  LD.E R7, desc[UR36][R4.64+0x4] ;  /* 0x0000042404077980 */ /* 0x001ee8000c101900 */
[----:B------:R-:W3:Y:S02]  /*0550*/  LD.E.64 R2, desc[UR36][R4.64+0x8] ;  /* 0x0000082404027980 */ /* 0x000ee4000c101b00 */
[----:B---3--:R-:W-:-:S05]  /*0560*/  IMAD.WIDE R2, R7, 0x4, R2 ;  /* 0x0000000407027825 */ /* 0x008fca00078e0202 */
[----:B------:R2:W-:Y:S04]  /*0570*/  ST.E desc[UR36][R2.64], R0 ;  /* 0x0000000002007985 */ /* 0x0005e8000c101924 */
[----:B-1----:R-:W3:Y:S04]  /*0580*/  LD.E R9, desc[UR36][R4.64+0x4] ;  /* 0x0000042404097980 */ /* 0x002ee8000c101900 */
[----:B------:R-:W3:Y:S02]  /*0590*/  LD.E.64 R6, desc[UR36][R4.64+0x8] ;  /* 0x0000082404067980 */ /* 0x000ee4000c101b00 */
[----:B---3--:R-:W-:-:S05]  /*05a0*/  IMAD.WIDE R6, R9, 0x4, R6 ;  /* 0x0000000409067825 */ /* 0x008fca00078e0206 */
[----:B------:R2:W-:Y:S04]  /*05b0*/  ST.E desc[UR36][R6.64+0x4], R13 ;  /* 0x0000040d06007985 */ /* 0x0005e8000c101924 */
[----:B------:R-:W3:Y:S04]  /*05c0*/  LD.E R11, desc[UR36][R4.64+0x4] ;  /* 0x00000424040b7980 */ /* 0x000ee8000c101900 */
[----:B------:R-:W3:Y:S02]  /*05d0*/  LD.E.64 R8, desc[UR36][R4.64+0x8] ;  /* 0x0000082404087980 */ /* 0x000ee4000c101b00 */
[----:B---3--:R-:W-:-:S06]  /*05e0*/  IMAD.WIDE R8, R11, 0x4, R8 ;  /* 0x000000040b087825 */ /* 0x008fcc00078e0208 */
[----:B------:R-:W3:Y:S02]  /*05f0*/  LD.E R8, desc[UR36][R8.64] ;  /* 0x0000002408087980 */ /* 0x000ee4000c101900 */
[----:B---3--:R-:W-:-:S05]  /*0600*/  IADD3 R11, PT, PT, R11, 0x1, R8 ;  /* 0x000000010b0b7810 */ /* 0x008fca0007ffe008 */
[----:B------:R2:W-:Y:S01]  /*0610*/  ST.E desc[UR36][R4.64+0x4], R11 ;  /* 0x0000040b04007985 */ /* 0x0005e2000c101924 */
[----:B------:R-:W-:Y:S05]  /*0620*/  BRA `(.L_x_11) ;  /* 0x0000000000b07947 */ /* 0x000fea0003800000 */
.L_x_9:
[----:B------:R-:W2:Y:S01]  /*0630*/  LD.E R10, desc[UR36][R2.64+0xc] ;  /* 0x00000c24020a7980 */ /* 0x000ea2000c101900 */
[----:B------:R-:W-:-:S03]  /*0640*/  IMAD.WIDE R12, R9, 0x4, R6 ;  /* 0x00000004090c7825 */ /* 0x000fc600078e0206 */
[----:B------:R-:W3:Y:S01]  /*0650*/  LD.E R7, desc[UR36][R2.64+0x8] ;  /* 0x0000082402077980 */ /* 0x000ee2000c101900 */
[----:B------:R-:W-:-:S03]  /*0660*/  IMAD.MOV.U32 R0, RZ, RZ, 0x2 ;  /* 0x00000002ff007424 */ /* 0x000fc600078e00ff */
[----:B------:R-:W3:Y:S04]  /*0670*/  LD.E R14, desc[UR36][R2.64+0x4] ;  /* 0x00000424020e7980 */ /* 0x000ee8000c101900 */
[----:B------:R0:W-:Y:S04]  /*0680*/  ST.E desc[UR36][R12.64], R0 ;  /* 0x000000000c007985 */ /* 0x0001e8000c101924 */
[----:B------:R-:W4:Y:S04]  /*0690*/  LD.E R11, desc[UR36][R16.64+0x4] ;  /* 0x00000424100b7980 */ /* 0x000f28000c101900 */
[----:B------:R-:W4:Y:S01]  /*06a0*/  LD.E.64 R8, desc[UR36][R16.64+0x8] ;  /* 0x0000082410087980 */ /* 0x000f22000c101b00 */
[----:B--2---:R-:W-:-:S04]  /*06b0*/  LOP3.LUT R10, R10, 0x1, RZ, 0xc0, !PT ;  /* 0x000000010a0a7812 */ /* 0x004fc800078ec0ff */
[----:B------:R-:W-:-:S13]  /*06c0*/  ISETP.NE.U32.AND P0, PT, R10, 0x1, PT ;  /* 0x000000010a00780c */ /* 0x000fda0003f05070 */
[CC--:B---3--:R-:W-:Y:S02]  /*06d0*/  @P0 IADD3 R6, PT, PT, R7.reuse, R14.reuse, RZ ;  /* 0x0000000e07060210 */ /* 0x0c8fe40007ffe0ff */
[----:B------:R-:W-:Y:S01]  /*06e0*/  @!P0 IADD3 R6, PT, PT, R7, -R14, RZ ;  /* 0x8000000e07068210 */ /* 0x000fe20007ffe0ff */
[----:B----4-:R-:W-:-:S05]  /*06f0*/  IMAD.WIDE R8, R11, 0x4, R8 ;  /* 0x000000040b087825 */ /* 0x010fca00078e0208 */
[----:B------:R1:W-:Y:S04]  /*0700*/  ST.E desc[UR36][R8.64+0x4], R6 ;  /* 0x0000040608007985 */ /* 0x0003e8000c101924 */
[----:B------:R-:W2:Y:S04]  /*0710*/  LD.E R15, desc[UR36][R16.64+0x4] ;  /* 0x00000424100f7980 */ /* 0x000ea8000c101900 */
[----:B------:R-:W2:Y:S04]  /*0720*/  LD.E.64 R10, desc[UR36][R16.64+0x8] ;  /* 0x00000824100a7980 */ /* 0x000ea8000c101b00 */
[----:B------:R-:W3:Y:S01]  /*0730*/  LD.E R7, desc[UR36][R2.64+0xc] ;  /* 0x00000c2402077980 */ /* 0x000ee2000c101900 */
[----:B--2---:R-:W-:-:S05]  /*0740*/  IMAD.WIDE R10, R15, 0x4, R10 ;  /* 0x000000040f0a7825 */ /* 0x004fca00078e020a */
[----:B---3--:R2:W-:Y:S04]  /*0750*/  ST.E desc[UR36][R10.64+0x8], R7 ;  /* 0x000008070a007985 */ /* 0x0085e8000c101924 */
[----:B------:R-:W3:Y:S04]  /*0760*/  LD.E R15, desc[UR36][R16.64+0x4] ;  /* 0x00000424100f7980 */ /* 0x000ee8000c101900 */
[----:B0-----:R-:W3:Y:S02]  /*0770*/  LD.E.64 R12, desc[UR36][R16.64+0x8] ;  /* 0x00000824100c7980 */ /* 0x001ee4000c101b00 */
[----:B---3--:R-:W-:-:S06]  /*0780*/  IMAD.WIDE R12, R15, 0x4, R12 ;  /* 0x000000040f0c7825 */ /* 0x008fcc00078e020c */
[----:B------:R-:W3:Y:S02]  /*0790*/  LD.E R12, desc[UR36][R12.64] ;  /* 0x000000240c0c7980 */ /* 0x000ee4000c101900 */
[----:B---3--:R-:W-:-:S05]  /*07a0*/  IADD3 R15, PT, PT, R15, 0x1, R12 ;  /* 0x000000010f0f7810 */ /* 0x008fca0007ffe00c */
[----:B------:R-:W-:Y:S04]  /*07b0*/  ST.E desc[UR36][R16.64+0x4], R15 ;  /* 0x0000040f10007985 */ /* 0x000fe8000c101924 */
[----:B------:R-:W3:Y:S04]  /*07c0*/  LD.E R19, desc[UR36][R4.64+0x4] ;  /* 0x0000042404137980 */ /* 0x000ee8000c101900 */
[----:B-1----:R-:W3:Y:S02]  /*07d0*/  LD.E.64 R8, desc[UR36][R4.64+0x8] ;  /* 0x0000082404087980 */ /* 0x002ee4000c101b00 */
[----:B---3--:R-:W-:-:S05]  /*07e0*/  IMAD.WIDE R8, R19, 0x4, R8 ;  /* 0x0000000413087825 */ /* 0x008fca00078e0208 */
[----:B------:R0:W-:Y:S04]  /*07f0*/  ST.E desc[UR36][R8.64], R0 ;  /* 0x0000000008007985 */ /* 0x0001e8000c101924 */
[----:B--2---:R-:W2:Y:S04]  /*0800*/  LD.E R7, desc[UR36][R4.64+0x4] ;  /* 0x0000042404077980 */ /* 0x004ea8000c101900 */
[----:B------:R-:W2:Y:S02]  /*0810*/  LD.E.64 R10, desc[UR36][R4.64+0x8] ;  /* 0x00000824040a7980 */ /* 0x000ea4000c101b00 */
[----:B--2---:R-:W-:-:S05]  /*0820*/  IMAD.WIDE R10, R7, 0x4, R10 ;  /* 0x00000004070a7825 */ /* 0x004fca00078e020a */
[----:B------:R1:W-:Y:S04]  /*0830*/  ST.E desc[UR36][R10.64+0x4], R6 ;  /* 0x000004060a007985 */ /* 0x0003e8000c101924 */
[----:B------:R-:W2:Y:S04]  /*0840*/  LD.E R7, desc[UR36][R4.64+0x4] ;  /* 0x0000042404077980 */ /* 0x000ea8000c101900 */
[----:B------:R-:W2:Y:S04]  /*0850*/  LD.E.64 R12, desc[UR36][R4.64+0x8] ;  /* 0x00000824040c7980 */ /* 0x000ea8000c101b00 */
[----:B------:R-:W3:Y:S01]  /*0860*/  LD.E R3, desc[UR36][R2.64+0xc] ;  /* 0x00000c2402037980 */ /* 0x000ee2000c101900 */
[----:B--2---:R-:W-:-:S05]  /*0870*/  IMAD.WIDE R12, R7, 0x4, R12 ;  /* 0x00000004070c7825 */ /* 0x004fca00078e020c */
[----:B---3--:R1:W-:Y:S04]  /*0880*/  ST.E desc[UR36][R12.64+0x8], R3 ;  /* 0x000008030c007985 */ /* 0x0083e8000c101924 */
[----:B------:R-:W2:Y:S04]  /*0890*/  LD.E R7, desc[UR36][R4.64+0x4] ;  /* 0x0000042404077980 */ /* 0x000ea8000c101900 */
[----:B0-----:R-:W2:Y:S02]  /*08a0*/  LD.E.64 R8, desc[UR36][R4.64+0x8] ;  /* 0x0000082404087980 */ /* 0x001ea4000c101b00 */
[----:B--2---:R-:W-:-:S06]  /*08b0*/  IMAD.WIDE R8, R7, 0x4, R8 ;  /* 0x0000000407087825 */ /* 0x004fcc00078e0208 */
[----:B------:R-:W2:Y:S02]  /*08c0*/  LD.E R8, desc[UR36][R8.64] ;  /* 0x0000002408087980 */ /* 0x000ea4000c101900 */
[----:B--2---:R-:W-:-:S05]  /*08d0*/  IADD3 R7, PT, PT, R7, 0x1, R8 ;  /* 0x0000000107077810 */ /* 0x004fca0007ffe008 */
[----:B------:R1:W-:Y:S02]  /*08e0*/  ST.E desc[UR36][R4.64+0x4], R7 ;  /* 0x0000040704007985 */ /* 0x0003e4000c101924 */
.L_x_11:
[----:B------:R-:W-:Y:S05]  /*08f0*/  BSYNC.RECONVERGENT B2 ;  /* 0x0000000000027941 */ /* 0x000fea0003800200 */
.L_x_8:
[----:B0-----:R-:W3:Y:S02]  /*0900*/  LD.E.64 R8, desc[UR36][R16.64] ;  /* 0x0000002410087980 */ /* 0x001ee4000c101b00 */
[----:B---3--:R-:W-:-:S13]  /*0910*/  ISETP.NE.AND P0, PT, R8, R9, PT ;  /* 0x000000090800720c */ /* 0x008fda0003f05270 */
[----:B------:R-:W-:Y:S05]  /*0920*/  @P0 BRA `(.L_x_12) ;  /* 0xfffffff800540947 */ /* 0x000fea000383ffff */
[----:B------:R-:W-:Y:S05]  /*0930*/  BSYNC.RECONVERGENT B1 ;  /* 0x0000000000017941 */ /* 0x000fea0003800200 */
.L_x_7:
[----:B-12---:R0:W5:Y:S02]  /*0940*/  LD.E R13, desc[UR36][R4.64+0x4] ;  /* 0x00000424040d7980 */ /* 0x006164000c101900 */
.L_x_6:
[----:B------:R-:W-:Y:S05]  /*0950*/  BSYNC.RECONVERGENT B0 ;  /* 0x0000000000007941 */ /* 0x000fea0003800200 */
.L_x_5:
[----:B------:R-:W1:Y:S02]  /*0960*/  LDC.64 R2, c[0x0][0x390] ;  /* 0x0000e400ff027b82 */ /* 0x000e640000000a00 */
[----:B-1----:R-:W-:-:S05]  /*0970*/  IMAD.WIDE.U32 R18, R18, 0x4, R2 ;  /* 0x0000000412127825 */ /* 0x002fca00078e0002 */
[----:B-----5:R-:W-:Y:S01]  /*0980*/  STG.E desc[UR36][R18.64], R13 ;  /* 0x0000000d12007986 */ /* 0x020fe2000c101924 */
[----:B------:R-:W-:Y:S05]  /*0990*/  EXIT ;  /* 0x000000000000794d */ /* 0x000fea0003800000 */
.L_x_13:
        /* <DEDUP_REMOVED lines=14> */
.L_x_16:


//--------------------- .nv.shared.reserved.0     --------------------------
	.section	.nv.shared.reserved.0,"aw",@nobits
	.weak		__nv_reservedSMEM_offset_0_alias
	.size		__nv_reservedSMEM_offset_0_alias, 0, 64
	.other		__nv_reservedSMEM_offset_0_alias,@"STO_CUDA_RESERVED_SHARED STV_DEFAULT"
__nv_reservedSMEM_offset_0_alias:
	.zero		0
	.zero		64


//--------------------- .nv.global                --------------------------
	.section	.nv.global,"aw",@nobits
.nv.global:
	.type		_ZN30_INTERNAL_b4eac8d8_4_k_cu_main6thrust24THRUST_300001_SM_1000_NS12placeholders2_8E,@object
	.size		_ZN30_INTERNAL_b4eac8d8_4_k_cu_main6thrust24THRUST_300001_SM_1000_NS12placeholders2_8E,(_ZN30_INTERNAL_b4eac8d8_4_k_cu_main4cuda3std3__432_GLOBAL__N__b4eac8d8_4_k_cu_main6ignoreE - _ZN30_INTERNAL_b4eac8d8_4_k_cu_main6thrust24THRUST_300001_SM_1000_NS12placeholders2_8E)
_ZN30_INTERNAL_b4eac8d8_4_k_cu_main6thrust24THRUST_300001_SM_1000_NS12placeholders2_8E:
	.zero		1
	.type		_ZN30_INTERNAL_b4eac8d8_4_k_cu_main4cuda3std3__432_GLOBAL__N__b4eac8d8_4_k_cu_main6ignoreE,@object
	.size		_ZN30_INTERNAL_b4eac8d8_4_k_cu_main4cuda3std3__432_GLOBAL__N__b4eac8d8_4_k_cu_main6ignoreE,(_ZN30_INTERNAL_b4eac8d8_4_k_cu_main4cuda3std6ranges3__45__cpo4dataE - _ZN30_INTERNAL_b4eac8d8_4_k_cu_main4cuda3std3__432_GLOBAL__N__b4eac8d8_4_k_cu_main6ignoreE)
_ZN30_INTERNAL_b4eac8d8_4_k_cu_main4cuda3std3__432_GLOBAL__N__b4eac8d8_4_k_cu_main6ignoreE:
	.zero		1
	.type		_ZN30_INTERNAL_b4eac8d8_4_k_cu_main4cuda3std6ranges3__45__cpo4dataE,@object
	.size		_ZN30_INTERNAL_b4eac8d8_4_k_cu_main4cuda3std6ranges3__45__cpo4dataE,(_ZN30_INTERNAL_b4eac8d8_4_k_cu_main6thrust24THRUST_300001_SM_1000_NS6system3cpp3parE - _ZN30_INTERNAL_b4eac8d8_4_k_cu_main4cuda3std6ranges3__45__cpo4dataE)
_ZN30_INTERNAL_b4eac8d8_4_k_cu_main4cuda3std6ranges3__45__cpo4dataE:
	.zero		1
	.type		_ZN30_INTERNAL_b4eac8d8_4_k_cu_main6thrust24THRUST_300001_SM_1000_NS6system3cpp3parE,@object
	.size		_ZN30_INTERNAL_b4eac8d8_4_k_cu_main6thrust24THRUST_300001_SM_1000_NS6system3cpp3parE,(_ZN30_INTERNAL_b4eac8d8_4_k_cu_main4cuda3std3__45__cpo5beginE - _ZN30_INTERNAL_b4eac8d8_4_k_cu_main6thrust24THRUST_300001_SM_1000_NS6system3cpp3parE)
_ZN30_INTERNAL_b4eac8d8_4_k_cu_main6thrust24THRUST_300001_SM_1000_NS6system3cpp3parE:
	.zero		1
	.type		_ZN30_INTERNAL_b4eac8d8_4_k_cu_main4cuda3std3__45__cpo5beginE,@object
	.size		_ZN30_INTERNAL_b4eac8d8_4_k_cu_main4cuda3std3__45__cpo5beginE,(_ZN30_INTERNAL_b4eac8d8_4_k_cu_main4cuda3std6ranges3__45__cpo5beginE - _ZN30_INTERNAL_b4eac8d8_4_k_cu_main4cuda3std3__45__cpo5beginE)
_ZN30_INTERNAL_b4eac8d8_4_k_cu_main4cuda3std3__45__cpo5beginE:
	.zero		1
	.type		_ZN30_INTERNAL_b4eac8d8_4_k_cu_main4cuda3std6ranges3__45__cpo5beginE,@object
	.size		_ZN30_INTERNAL_b4eac8d8_4_k_cu_main4cuda3std6ranges3__45__cpo5beginE,(_ZN30_INTERNAL_b4eac8d8_4_k_cu_main6thrust24THRUST_300001_SM_1000_NS6deviceE - _ZN30_INTERNAL_b4eac8d8_4_k_cu_main4cuda3std6ranges3__45__cpo5beginE)
_ZN30_INTERNAL_b4eac8d8_4_k_cu_main4cuda3std6ranges3__45__cpo5beginE:
	.zero		1
	.type		_ZN30_INTERNAL_b4eac8d8_4_k_cu_main6thrust24THRUST_300001_SM_1000_NS6deviceE,@object
	.size		_ZN30_INTERNAL_b4eac8d8_4_k_cu_main6thrust24THRUST_300001_SM_1000_NS6deviceE,(_ZN30_INTERNAL_b4eac8d8_4_k_cu_main4cuda3std3__47nulloptE - _ZN30_INTERNAL_b4eac8d8_4_k_cu_main6thrust24THRUST_300001_SM_1000_NS6deviceE)
_ZN30_INTERNAL_b4eac8d8_4_k_cu_main6thrust24THRUST_300001_SM_1000_NS6deviceE:
	.zero		1
	.type		_ZN30_INTERNAL_b4eac8d8_4_k_cu_main4cuda3std3__47nulloptE,@object
	.size		_ZN30_INTERNAL_b4eac8d8_4_k_cu_main4cuda3std3__47nulloptE,(_ZN30_INTERNAL_b4eac8d8_4_k_cu_main4cuda3std6ranges3__45__cpo8distanceE - _ZN30_INTERNAL_b4eac8d8_4_k_cu_main4cuda3std3__47nulloptE)
_ZN30_INTERNAL_b4eac8d8_4_k_cu_main4cuda3std3__47nulloptE:
	.zero		1
	.type		_ZN30_INTERNAL_b4eac8d8_4_k_cu_main4cuda3std6ranges3__45__cpo8distanceE,@object
	.size		_ZN30_INTERNAL_b4eac8d8_4_k_cu_main4cuda3std6ranges3__45__cpo8distanceE,(_ZN30_INTERNAL_b4eac8d8_4_k_cu_main6thrust24THRUST_300001_SM_1000_NS12placeholders2_4E - _ZN30_INTERNAL_b4eac8d8_4_k_cu_main4cuda3std6ranges3__45__cpo8distanceE)
_ZN30_INTERNAL_b4eac8d8_4_k_cu_main4cuda3std6ranges3__45__cpo8distanceE:
	.zero		1
	.type		_ZN30_INTERNAL_b4eac8d8_4_k_cu_main6thrust24THRUST_300001_SM_1000_NS12placeholders2_4E,@object
	.size		_ZN30_INTERNAL_b4eac8d8_4_k_cu_main6thrust24THRUST_300001_SM_1000_NS12placeholders2_4E,(_ZN30_INTERNAL_b4eac8d8_4_k_cu_main4cuda3std3__45__cpo6rbeginE - _ZN30_INTERNAL_b4eac8d8_4_k_cu_main6thrust24THRUST_300001_SM_1000_NS12placeholders2_4E)
_ZN30_INTERNAL_b4eac8d8_4_k_cu_main6thrust24THRUST_300001_SM_1000_NS12placeholders2_4E:
	.zero		1
	.type		_ZN30_INTERNAL_b4eac8d8_4_k_cu_main4cuda3std3__45__cpo6rbeginE,@object
	.size		_ZN30_INTERNAL_b4eac8d8_4_k_cu_main4cuda3std3__45__cpo6rbeginE,(_ZN30_INTERNAL_b4eac8d8_4_k_cu_main4cuda3std6ranges3__45__cpo7advanceE - _ZN30_INTERNAL_b4eac8d8_4_k_cu_main4cuda3std3__45__cpo6rbeginE)
_ZN30_INTERNAL_b4eac8d8_4_k_cu_main4cuda3std3__45__cpo6rbeginE:
	.zero		1
	.type		_ZN30_INTERNAL_b4eac8d8_4_k_cu_main4cuda3std6ranges3__45__cpo7advanceE,@object
	.size		_ZN30_INTERNAL_b4eac8d8_4_k_cu_main4cuda3std6ranges3__45__cpo7advanceE,(_ZN30_INTERNAL_b4eac8d8_4_k_cu_main6thrust24THRUST_300001_SM_1000_NS12placeholders3_10E - _ZN30_INTERNAL_b4eac8d8_4_k_cu_main4cuda3std6ranges3__45__cpo7advanceE)
_ZN30_INTERNAL_b4eac8d8_4_k_cu_main4cuda3std6ranges3__45__cpo7advanceE:
	.zero		1
	.type		_ZN30_INTERNAL_b4eac8d8_4_k_cu_main6thrust24THRUST_300001_SM_1000_NS12placeholders3_10E,@object
	.size		_ZN30_INTERNAL_b4eac8d8_4_k_cu_main6thrust24THRUST_300001_SM_1000_NS12placeholders3_10E,(_ZN30_INTERNAL_b4eac8d8_4_k_cu_main4cuda3std3__48in_placeE - _ZN30_INTERNAL_b4eac8d8_4_k_cu_main6thrust24THRUST_300001_SM_1000_NS12placeholders3_10E)
_ZN30_INTERNAL_b4eac8d8_4_k_cu_main6thrust24THRUST_300001_SM_1000_NS12placeholders3_10E:
	.zero		1
	.type		_ZN30_INTERNAL_b4eac8d8_4_k_cu_main4cuda3std3__48in_placeE,@object
	.size		_ZN30_INTERNAL_b4eac8d8_4_k_cu_main4cuda3std3__48in_placeE,(_ZN30_INTERNAL_b4eac8d8_4_k_cu_main4cuda3std6ranges3__45__cpo4sizeE - _ZN30_INTERNAL_b4eac8d8_4_k_cu_main4cuda3std3__48in_placeE)
_ZN30_INTERNAL_b4eac8d8_4_k_cu_main4cuda3std3__48in_placeE:
	.zero		1
	.type		_ZN30_INTERNAL_b4eac8d8_4_k_cu_main4cuda3std6ranges3__45__cpo4sizeE,@object
	.size		_ZN30_INTERNAL_b4eac8d8_4_k_cu_main4cuda3std6ranges3__45__cpo4sizeE,(_ZN30_INTERNAL_b4eac8d8_4_k_cu_main6thrust24THRUST_300001_SM_1000_NS12placeholders2_2E - _ZN30_INTERNAL_b4eac8d8_4_k_cu_main4cuda3std6ranges3__45__cpo4sizeE)
_ZN30_INTERNAL_b4eac8d8_4_k_cu_main4cuda3std6ranges3__45__cpo4sizeE:
	.zero		1
	.type		_ZN30_INTERNAL_b4eac8d8_4_k_cu_main6thrust24THRUST_300001_SM_1000_NS12placeholders2_2E,@object
	.size		_ZN30_INTERNAL_b4eac8d8_4_k_cu_main6thrust24THRUST_300001_SM_1000_NS12placeholders2_2E,(_ZN30_INTERNAL_b4eac8d8_4_k_cu_main4cuda3std3__45__cpo6cbeginE - _ZN30_INTERNAL_b4eac8d8_4_k_cu_main6thrust24THRUST_300001_SM_1000_NS12placeholders2_2E)
_ZN30_INTERNAL_b4eac8d8_4_k_cu_main6thrust24THRUST_300001_SM_1000_NS12placeholders2_2E:
	.zero		1
	.type		_ZN30_INTERNAL_b4eac8d8_4_k_cu_main4cuda3std3__45__cpo6cbeginE,@object
	.size		_ZN30_INTERNAL_b4eac8d8_4_k_cu_main4cuda3std3__45__cpo6cbeginE,(_ZN30_INTERNAL_b4eac8d8_4_k_cu_main4cuda3std6ranges3__45__cpo6cbeginE - _ZN30_INTERNAL_b4eac8d8_4_k_cu_main4cuda3std3__45__cpo6cbeginE)
_ZN30_INTERNAL_b4eac8d8_4_k_cu_main4cuda3std3__45__cpo6cbeginE:
	.zero		1
	.type		_ZN30_INTERNAL_b4eac8d8_4_k_cu_main4cuda3std6ranges3__45__cpo6cbeginE,@object
	.size		_ZN30_INTERNAL_b4eac8d8_4_k_cu_main4cuda3std6ranges3__45__cpo6cbeginE,(_ZN30_INTERNAL_b4eac8d8_4_k_cu_main6thrust24THRUST_300001_SM_1000_NS12placeholders2_6E - _ZN30_INTERNAL_b4eac8d8_4_k_cu_main4cuda3std6ranges3__45__cpo6cbeginE)
_ZN30_INTERNAL_b4eac8d8_4_k_cu_main4cuda3std6ranges3__45__cpo6cbeginE:
	.zero		1
	.type		_ZN30_INTERNAL_b4eac8d8_4_k_cu_main6thrust24THRUST_300001_SM_1000_NS12placeholders2_6E,@object
	.size		_ZN30_INTERNAL_b4eac8d8_4_k_cu_main6thrust24THRUST_300001_SM_1000_NS12placeholders2_6E,(_ZN30_INTERNAL_b4eac8d8_4_k_cu_main4cuda3std3__45__cpo7crbeginE - _ZN30_INTERNAL_b4eac8d8_4_k_cu_main6thrust24THRUST_300001_SM_1000_NS12placeholders2_6E)
_ZN30_INTERNAL_b4eac8d8_4_k_cu_main6thrust24THRUST_300001_SM_1000_NS12placeholders2_6E:
	.zero		1
	.type		_ZN30_INTERNAL_b4eac8d8_4_k_cu_main4cuda3std3__45__cpo7crbeginE,@object
	.size		_ZN30_INTERNAL_b4eac8d8_4_k_cu_main4cuda3std3__45__cpo7crbeginE,(_ZN30_INTERNAL_b4eac8d8_4_k_cu_main4cuda3std6ranges3__45__cpo4nextE - _ZN30_INTERNAL_b4eac8d8_4_k_cu_main4cuda3std3__45__cpo7crbeginE)
_ZN30_INTERNAL_b4eac8d8_4_k_cu_main4cuda3std3__45__cpo7crbeginE:
	.zero		1
	.type		_ZN30_INTERNAL_b4eac8d8_4_k_cu_main4cuda3std6ranges3__45__cpo4nextE,@object
	.size		_ZN30_INTERNAL_b4eac8d8_4_k_cu_main4cuda3std6ranges3__45__cpo4nextE,(_ZN30_INTERNAL_b4eac8d8_4_k_cu_main4cuda3std6ranges3__45__cpo4swapE - _ZN30_INTERNAL_b4eac8d8_4_k_cu_main4cuda3std6ranges3__45__cpo4nextE)
_ZN30_INTERNAL_b4eac8d8_4_k_cu_main4cuda3std6ranges3__45__cpo4nextE:
	.zero		1
	.type		_ZN30_INTERNAL_b4eac8d8_4_k_cu_main4cuda3std6ranges3__45__cpo4swapE,@object
	.size		_ZN30_INTERNAL_b4eac8d8_4_k_cu_main4cuda3std6ranges3__45__cpo4swapE,(_ZN30_INTERNAL_b4eac8d8_4_k_cu_main6thrust24THRUST_300001_SM_1000_NS8cuda_cub10par_nosyncE - _ZN30_INTERNAL_b4eac8d8_4_k_cu_main4cuda3std6ranges3__45__cpo4swapE)
_ZN30_INTERNAL_b4eac8d8_4_k_cu_main4cuda3std6ranges3__45__cpo4swapE:
	.zero		1
	.type		_ZN30_INTERNAL_b4eac8d8_4_k_cu_main6thrust24THRUST_300001_SM_1000_NS8cuda_cub10par_nosyncE,@object
	.size		_ZN30_INTERNAL_b4eac8d8_4_k_cu_main6thrust24THRUST_300001_SM_1000_NS8cuda_cub10par_nosyncE,(_ZN30_INTERNAL_b4eac8d8_4_k_cu_main6thrust24THRUST_300001_SM_1000_NS3seqE - _ZN30_INTERNAL_b4eac8d8_4_k_cu_main6thrust24THRUST_300001_SM_1000_NS8cuda_cub10par_nosyncE)
_ZN30_INTERNAL_b4eac8d8_4_k_cu_main6thrust24THRUST_300001_SM_1000_NS8cuda_cub10par_nosyncE:
	.zero		1
	.type		_ZN30_INTERNAL_b4eac8d8_4_k_cu_main6thrust24THRUST_300001_SM_1000_NS3seqE,@object
	.size		_ZN30_INTERNAL_b4eac8d8_4_k_cu_main6thrust24THRUST_300001_SM_1000_NS3seqE,(_ZN30_INTERNAL_b4eac8d8_4_k_cu_main4cuda3std3__420unreachable_sentinelE - _ZN30_INTERNAL_b4eac8d8_4_k_cu_main6thrust24THRUST_300001_SM_1000_NS3seqE)
_ZN30_INTERNAL_b4eac8d8_4_k_cu_main6thrust24THRUST_300001_SM_1000_NS3seqE:
	.zero		1
	.type		_ZN30_INTERNAL_b4eac8d8_4_k_cu_main4cuda3std3__420unreachable_sentinelE,@object
	.size		_ZN30_INTERNAL_b4eac8d8_4_k_cu_main4cuda3std3__420unreachable_sentinelE,(_ZN30_INTERNAL_b4eac8d8_4_k_cu_main4cuda3std6ranges3__45__cpo5ssizeE - _ZN30_INTERNAL_b4eac8d8_4_k_cu_main4cuda3std3__420unreachable_sentinelE)
_ZN30_INTERNAL_b4eac8d8_4_k_cu_main4cuda3std3__420unreachable_sentinelE:
	.zero		1
	.type		_ZN30_INTERNAL_b4eac8d8_4_k_cu_main4cuda3std6ranges3__45__cpo5ssizeE,@object
	.size		_ZN30_INTERNAL_b4eac8d8_4_k_cu_main4cuda3std6ranges3__45__cpo5ssizeE,(_ZN30_INTERNAL_b4eac8d8_4_k_cu_main6thrust24THRUST_300001_SM_1000_NS12placeholders2_3E - _ZN30_INTERNAL_b4eac8d8_4_k_cu_main4cuda3std6ranges3__45__cpo5ssizeE)
_ZN30_INTERNAL_b4eac8d8_4_k_cu_main4cuda3std6ranges3__45__cpo5ssizeE:
	.zero		1
	.type		_ZN30_INTERNAL_b4eac8d8_4_k_cu_main6thrust24THRUST_300001_SM_1000_NS12placeholders2_3E,@object
	.size		_ZN30_INTERNAL_b4eac8d8_4_k_cu_main6thrust24THRUST_300001_SM_1000_NS12placeholders2_3E,(_ZN30_INTERNAL_b4eac8d8_4_k_cu_main4cuda3std3__45__cpo4cendE - _ZN30_INTERNAL_b4eac8d8_4_k_cu_main6thrust24THRUST_300001_SM_1000_NS12placeholders2_3E)
_ZN30_INTERNAL_b4eac8d8_4_k_cu_main6thrust24THRUST_300001_SM_1000_NS12placeholders2_3E:
	.zero		1
	.type		_ZN30_INTERNAL_b4eac8d8_4_k_cu_main4cuda3std3__45__cpo4cendE,@object
	.size		_ZN30_INTERNAL_b4eac8d8_4_k_cu_main4cuda3std3__45__cpo4cendE,(_ZN30_INTERNAL_b4eac8d8_4_k_cu_main4cuda3std6ranges3__45__cpo4cendE - _ZN30_INTERNAL_b4eac8d8_4_k_cu_main4cuda3std3__45__cpo4cendE)
_ZN30_INTERNAL_b4eac8d8_4_k_cu_main4cuda3std3__45__cpo4cendE:
	.zero		1
	.type		_ZN30_INTERNAL_b4eac8d8_4_k_cu_main4cuda3std6ranges3__45__cpo4cendE,@object
	.size		_ZN30_INTERNAL_b4eac8d8_4_k_cu_main4cuda3std6ranges3__45__cpo4cendE,(_ZN30_INTERNAL_b4eac8d8_4_k_cu_main6thrust24THRUST_300001_SM_1000_NS12placeholders2_7E - _ZN30_INTERNAL_b4eac8d8_4_k_cu_main4cuda3std6ranges3__45__cpo4cendE)
_ZN30_INTERNAL_b4eac8d8_4_k_cu_main4cuda3std6ranges3__45__cpo4cendE:
	.zero		1
	.type		_ZN30_INTERNAL_b4eac8d8_4_k_cu_main6thrust24THRUST_300001_SM_1000_NS12placeholders2_7E,@object
	.size		_ZN30_INTERNAL_b4eac8d8_4_k_cu_main6thrust24THRUST_300001_SM_1000_NS12placeholders2_7E,(_ZN30_INTERNAL_b4eac8d8_4_k_cu_main4cuda3std3__45__cpo5crendE - _ZN30_INTERNAL_b4eac8d8_4_k_cu_main6thrust24THRUST_300001_SM_1000_NS12placeholders2_7E)
_ZN30_INTERNAL_b4eac8d8_4_k_cu_main6thrust24THRUST_300001_SM_1000_NS12placeholders2_7E:
	.zero		1
	.type		_ZN30_INTERNAL_b4eac8d8_4_k_cu_main4cuda3std3__45__cpo5crendE,@object
	.size		_ZN30_INTERNAL_b4eac8d8_4_k_cu_main4cuda3std3__45__cpo5crendE,(_ZN30_INTERNAL_b4eac8d8_4_k_cu_main4cuda3std6ranges3__45__cpo4prevE - _ZN30_INTERNAL_b4eac8d8_4_k_cu_main4cuda3std3__45__cpo5crendE)
_ZN30_INTERNAL_b4eac8d8_4_k_cu_main4cuda3std3__45__cpo5crendE:
	.zero		1
	.type		_ZN30_INTERNAL_b4eac8d8_4_k_cu_main4cuda3std6ranges3__45__cpo4prevE,@object
	.size		_ZN30_INTERNAL_b4eac8d8_4_k_cu_main4cuda3std6ranges3__45__cpo4prevE,(_ZN30_INTERNAL_b4eac8d8_4_k_cu_main4cuda3std6ranges3__45__cpo9iter_moveE - _ZN30_INTERNAL_b4eac8d8_4_k_cu_main4cuda3std6ranges3__45__cpo4prevE)
_ZN30_INTERNAL_b4eac8d8_4_k_cu_main4cuda3std6ranges3__45__cpo4prevE:
	.zero		1
	.type		_ZN30_INTERNAL_b4eac8d8_4_k_cu_main4cuda3std6ranges3__45__cpo9iter_moveE,@object
	.size		_ZN30_INTERNAL_b4eac8d8_4_k_cu_main4cuda3std6ranges3__45__cpo9iter_moveE,(_ZN30_INTERNAL_b4eac8d8_4_k_cu_main6thrust24THRUST_300001_SM_1000_NS6system6detail10sequential3seqE - _ZN30_INTERNAL_b4eac8d8_4_k_cu_main4cuda3std6ranges3__45__cpo9iter_moveE)
_ZN30_INTERNAL_b4eac8d8_4_k_cu_main4cuda3std6ranges3__45__cpo9iter_moveE:
	.zero		1
	.type		_ZN30_INTERNAL_b4eac8d8_4_k_cu_main6thrust24THRUST_300001_SM_1000_NS6system6detail10sequential3seqE,@object
	.size		_ZN30_INTERNAL_b4eac8d8_4_k_cu_main6thrust24THRUST_300001_SM_1000_NS6system6detail10sequential3seqE,(_ZN30_INTERNAL_b4eac8d8_4_k_cu_main6thrust24THRUST_300001_SM_1000_NS12placeholders2_9E - _ZN30_INTERNAL_b4eac8d8_4_k_cu_main6thrust24THRUST_300001_SM_1000_NS6system6detail10sequential3seqE)
_ZN30_INTERNAL_b4eac8d8_4_k_cu_main6thrust24THRUST_300001_SM_1000_NS6system6detail10sequential3seqE:
	.zero		1
	.type		_ZN30_INTERNAL_b4eac8d8_4_k_cu_main6thrust24THRUST_300001_SM_1000_NS12placeholders2_9E,@object
	.size		_ZN30_INTERNAL_b4eac8d8_4_k_cu_main6thrust24THRUST_300001_SM_1000_NS12placeholders2_9E,(_ZN30_INTERNAL_b4eac8d8_4_k_cu_main4cuda3std3__419piecewise_constructE - _ZN30_INTERNAL_b4eac8d8_4_k_cu_main6thrust24THRUST_300001_SM_1000_NS12placeholders2_9E)
_ZN30_INTERNAL_b4eac8d8_4_k_cu_main6thrust24THRUST_300001_SM_1000_NS12placeholders2_9E:
	.zero		1
	.type		_ZN30_INTERNAL_b4eac8d8_4_k_cu_main4cuda3std3__419piecewise_constructE,@object
	.size		_ZN30_INTERNAL_b4eac8d8_4_k_cu_main4cuda3std3__419piecewise_constructE,(_ZN30_INTERNAL_b4eac8d8_4_k_cu_main4cuda3std6ranges3__45__cpo5cdataE - _ZN30_INTERNAL_b4eac8d8_4_k_cu_main4cuda3std3__419piecewise_constructE)
_ZN30_INTERNAL_b4eac8d8_4_k_cu_main4cuda3std3__419piecewise_constructE:
	.zero		1
	.type		_ZN30_INTERNAL_b4eac8d8_4_k_cu_main4cuda3std6ranges3__45__cpo5cdataE,@object
	.size		_ZN30_INTERNAL_b4eac8d8_4_k_cu_main4cuda3std6ranges3__45__cpo5cdataE,(_ZN30_INTERNAL_b4eac8d8_4_k_cu_main6thrust24THRUST_300001_SM_1000_NS12placeholders2_1E - _ZN30_INTERNAL_b4eac8d8_4_k_cu_main4cuda3std6ranges3__45__cpo5cdataE)
_ZN30_INTERNAL_b4eac8d8_4_k_cu_main4cuda3std6ranges3__45__cpo5cdataE:
	.zero		1
	.type		_ZN30_INTERNAL_b4eac8d8_4_k_cu_main6thrust24THRUST_300001_SM_1000_NS12placeholders2_1E,@object
	.size		_ZN30_INTERNAL_b4eac8d8_4_k_cu_main6thrust24THRUST_300001_SM_1000_NS12placeholders2_1E,(_ZN30_INTERNAL_b4eac8d8_4_k_cu_main4cuda3std3__45__cpo3endE - _ZN30_INTERNAL_b4eac8d8_4_k_cu_main6thrust24THRUST_300001_SM_1000_NS12placeholders2_1E)
_ZN30_INTERNAL_b4eac8d8_4_k_cu_main6thrust24THRUST_300001_SM_1000_NS12placeholders2_1E:
	.zero		1
	.type		_ZN30_INTERNAL_b4eac8d8_4_k_cu_main4cuda3std3__45__cpo3endE,@object
	.size		_ZN30_INTERNAL_b4eac8d8_4_k_cu_main4cuda3std3__45__cpo3endE,(_ZN30_INTERNAL_b4eac8d8_4_k_cu_main4cuda3std6ranges3__45__cpo3endE - _ZN30_INTERNAL_b4eac8d8_4_k_cu_main4cuda3std3__45__cpo3endE)
_ZN30_INTERNAL_b4eac8d8_4_k_cu_main4cuda3std3__45__cpo3endE:
	.zero		1
	.type		_ZN30_INTERNAL_b4eac8d8_4_k_cu_main4cuda3std6ranges3__45__cpo3endE,@object
	.size		_ZN30_INTERNAL_b4eac8d8_4_k_cu_main4cuda3std6ranges3__45__cpo3endE,(_ZN30_INTERNAL_b4eac8d8_4_k_cu_main6thrust24THRUST_300001_SM_1000_NS12placeholders2_5E - _ZN30_INTERNAL_b4eac8d8_4_k_cu_main4cuda3std6ranges3__45__cpo3endE)
_ZN30_INTERNAL_b4eac8d8_4_k_cu_main4cuda3std6ranges3__45__cpo3endE:
	.zero		1
	.type		_ZN30_INTERNAL_b4eac8d8_4_k_cu_main6thrust24THRUST_300001_SM_1000_NS12placeholders2_5E,@object
	.size		_ZN30_INTERNAL_b4eac8d8_4_k_cu_main6thrust24THRUST_300001_SM_1000_NS12placeholders2_5E,(_ZN30_INTERNAL_b4eac8d8_4_k_cu_main4cuda3std3__45__cpo4rendE - _ZN30_INTERNAL_b4eac8d8_4_k_cu_main6thrust24THRUST_300001_SM_1000_NS12placeholders2_5E)
_ZN30_INTERNAL_b4eac8d8_4_k_cu_main6thrust24THRUST_300001_SM_1000_NS12placeholders2_5E:
	.zero		1
	.type		_ZN30_INTERNAL_b4eac8d8_4_k_cu_main4cuda3std3__45__cpo4rendE,@object
	.size		_ZN30_INTERNAL_b4eac8d8_4_k_cu_main4cuda3std3__45__cpo4rendE,(_ZN30_INTERNAL_b4eac8d8_4_k_cu_main4cuda3std6ranges3__45__cpo9iter_swapE - _ZN30_INTERNAL_b4eac8d8_4_k_cu_main4cuda3std3__45__cpo4rendE)
_ZN30_INTERNAL_b4eac8d8_4_k_cu_main4cuda3std3__45__cpo4rendE:
	.zero		1
	.type		_ZN30_INTERNAL_b4eac8d8_4_k_cu_main4cuda3std6ranges3__45__cpo9iter_swapE,@object
	.size		_ZN30_INTERNAL_b4eac8d8_4_k_cu_main4cuda3std6ranges3__45__cpo9iter_swapE,(_ZN30_INTERNAL_b4eac8d8_4_k_cu_main4cuda3std3__48unexpectE - _ZN30_INTERNAL_b4eac8d8_4_k_cu_main4cuda3std6ranges3__45__cpo9iter_swapE)
_ZN30_INTERNAL_b4eac8d8_4_k_cu_main4cuda3std6ranges3__45__cpo9iter_swapE:
	.zero		1
	.type		_ZN30_INTERNAL_b4eac8d8_4_k_cu_main4cuda3std3__48unexpectE,@object
	.size		_ZN30_INTERNAL_b4eac8d8_4_k_cu_main4cuda3std3__48unexpectE,(_ZN30_INTERNAL_b4eac8d8_4_k_cu_main6thrust24THRUST_300001_SM_1000_NS8cuda_cub3parE - _ZN30_INTERNAL_b4eac8d8_4_k_cu_main4cuda3std3__48unexpectE)
_ZN30_INTERNAL_b4eac8d8_4_k_cu_main4cuda3std3__48unexpectE:
	.zero		1
	.type		_ZN30_INTERNAL_b4eac8d8_4_k_cu_main6thrust24THRUST_300001_SM_1000_NS8cuda_cub3parE,@object
	.size		_ZN30_INTERNAL_b4eac8d8_4_k_cu_main6thrust24THRUST_300001_SM_1000_NS8cuda_cub3parE,(.L_29 - _ZN30_INTERNAL_b4eac8d8_4_k_cu_main6thrust24THRUST_300001_SM_1000_NS8cuda_cub3parE)
_ZN30_INTERNAL_b4eac8d8_4_k_cu_main6thrust24THRUST_300001_SM_1000_NS8cuda_cub3parE:
	.zero		1
.L_29:


//--------------------- .nv.constant0._ZN3cub18CUB_300001_SM_10006detail11EmptyKernelIvEEvv --------------------------
	.section	.nv.constant0._ZN3cub18CUB_300001_SM_10006detail11EmptyKernelIvEEvv,"a",@progbits
	.sectionflags	@""
	.align	4
.nv.constant0._ZN3cub18CUB_300001_SM_10006detail11EmptyKernelIvEEvv:
	.zero		896


//--------------------- .nv.constant0._Z7comparePiS_S_i --------------------------
	.section	.nv.constant0._Z7comparePiS_S_i,"a",@progbits
	.sectionflags	@""
	.align	4
.nv.constant0._Z7comparePiS_S_i:
	.zero		924


//--------------------- .nv.constant0._Z10handleJobsPiiiS_S_ --------------------------
	.section	.nv.constant0._Z10handleJobsPiiiS_S_,"a",@progbits
	.sectionflags	@""
	.align	4
.nv.constant0._Z10handleJobsPiiiS_S_:
	.zero		928


//--------------------- SYMBOLS --------------------------

	.type		.nv.reservedSmem.offset0,@object
	.size		.nv.reservedSmem.offset0,0x4
	.type		malloc,@function
